//
// Generated by NVIDIA NVVM Compiler
//
// Compiler Build ID: CL-36424714
// Cuda compilation tools, release 13.0, V13.0.88
// Based on NVVM 20.0.0
//

.version 9.0
.target sm_100
.address_size 64

	// .globl	e_fields_updates_gpu

.visible .entry e_fields_updates_gpu(
	.param .u64 .ptr .align 1 e_fields_updates_gpu_param_0,
	.param .u64 .ptr .align 1 e_fields_updates_gpu_param_1,
	.param .u64 .ptr .align 1 e_fields_updates_gpu_param_2,
	.param .u64 .ptr .align 1 e_fields_updates_gpu_param_3,
	.param .u64 .ptr .align 1 e_fields_updates_gpu_param_4,
	.param .u64 .ptr .align 1 e_fields_updates_gpu_param_5,
	.param .u64 .ptr .align 1 e_fields_updates_gpu_param_6,
	.param .u64 .ptr .align 1 e_fields_updates_gpu_param_7,
	.param .u32 e_fields_updates_gpu_param_8,
	.param .u32 e_fields_updates_gpu_param_9,
	.param .u32 e_fields_updates_gpu_param_10,
	.param .u32 e_fields_updates_gpu_param_11
)
{
	.reg .pred 	%p<12>;
	.reg .b32 	%r<34>;
	.reg .b32 	%f<14>;
	.reg .b64 	%rd<21>;

	ld.param.u64 	%rd1, [e_fields_updates_gpu_param_0];
	ld.param.u64 	%rd2, [e_fields_updates_gpu_param_1];
	ld.param.u64 	%rd3, [e_fields_updates_gpu_param_4];
	ld.param.u64 	%rd4, [e_fields_updates_gpu_param_5];
	ld.param.u64 	%rd5, [e_fields_updates_gpu_param_6];
	ld.param.u32 	%r8, [e_fields_updates_gpu_param_8];
	ld.param.u32 	%r9, [e_fields_updates_gpu_param_9];
	ld.param.u32 	%r10, [e_fields_updates_gpu_param_10];
	ld.param.u32 	%r7, [e_fields_updates_gpu_param_11];
	mov.u32 	%r11, %ctaid.x;
	mov.u32 	%r12, %ntid.x;
	mov.u32 	%r13, %tid.x;
	mad.lo.s32 	%r14, %r11, %r12, %r13;
	mul.lo.s32 	%r15, %r10, %r9;
	mul.lo.s32 	%r1, %r15, %r7;
	div.s32 	%r2, %r14, %r1;
	mul.lo.s32 	%r16, %r2, %r1;
	sub.s32 	%r17, %r14, %r16;
	mul.lo.s32 	%r3, %r7, %r10;
	div.s32 	%r4, %r17, %r3;
	mul.lo.s32 	%r18, %r4, %r3;
	sub.s32 	%r19, %r17, %r18;
	div.s32 	%r5, %r19, %r7;
	rem.s32 	%r6, %r17, %r7;
	setp.ge.s32 	%p1, %r2, %r8;
	setp.lt.s32 	%p2, %r4, 1;
	setp.ge.s32 	%p3, %r4, %r9;
	or.pred  	%p4, %p1, %p3;
	or.pred  	%p5, %p4, %p2;
	setp.lt.s32 	%p6, %r5, 1;
	or.pred  	%p7, %p5, %p6;
	setp.ge.s32 	%p8, %r5, %r10;
	or.pred  	%p9, %p8, %p7;
	or.b32  	%r20, %r6, %r7;
	setp.lt.s32 	%p10, %r20, 0;
	or.pred  	%p11, %p9, %p10;
	@%p11 bra 	$L__BB0_2;
	cvta.to.global.u64 	%rd6, %rd1;
	cvta.to.global.u64 	%rd7, %rd3;
	cvta.to.global.u64 	%rd8, %rd2;
	cvta.to.global.u64 	%rd9, %rd5;
	cvta.to.global.u64 	%rd10, %rd4;
	mul.lo.s32 	%r21, %r1, %r2;
	mul.lo.s32 	%r22, %r3, %r4;
	add.s32 	%r23, %r22, %r21;
	mul.lo.s32 	%r24, %r5, %r7;
	add.s32 	%r25, %r23, %r24;
	add.s32 	%r26, %r25, %r6;
	mul.wide.s32 	%rd11, %r26, 4;
	add.s64 	%rd12, %rd6, %rd11;
	ld.global.f32 	%f1, [%rd12];
	add.s64 	%rd13, %rd7, %rd11;
	ld.global.f32 	%f2, [%rd13];
	add.s64 	%rd14, %rd8, %rd11;
	ld.global.f32 	%f3, [%rd14];
	add.s64 	%rd15, %rd9, %rd11;
	ld.global.f32 	%f4, [%rd15];
	sub.s32 	%r27, %r22, %r3;
	add.s32 	%r28, %r27, %r21;
	add.s32 	%r29, %r28, %r24;
	add.s32 	%r30, %r29, %r6;
	mul.wide.s32 	%rd16, %r30, 4;
	add.s64 	%rd17, %rd9, %rd16;
	ld.global.f32 	%f5, [%rd17];
	sub.f32 	%f6, %f4, %f5;
	mul.f32 	%f7, %f3, %f6;
	fma.rn.f32 	%f8, %f1, %f2, %f7;
	add.s64 	%rd18, %rd10, %rd11;
	ld.global.f32 	%f9, [%rd18];
	sub.s32 	%r31, %r24, %r7;
	add.s32 	%r32, %r6, %r23;
	add.s32 	%r33, %r32, %r31;
	mul.wide.s32 	%rd19, %r33, 4;
	add.s64 	%rd20, %rd10, %rd19;
	ld.global.f32 	%f10, [%rd20];
	sub.f32 	%f11, %f9, %f10;
	mul.f32 	%f12, %f3, %f11;
	sub.f32 	%f13, %f8, %f12;
	st.global.f32 	[%rd13], %f13;
$L__BB0_2:
	ret;

}
	// .globl	h_fields_updates_gpu
.visible .entry h_fields_updates_gpu(
	.param .u64 .ptr .align 1 h_fields_updates_gpu_param_0,
	.param .u64 .ptr .align 1 h_fields_updates_gpu_param_1,
	.param .u64 .ptr .align 1 h_fields_updates_gpu_param_2,
	.param .u64 .ptr .align 1 h_fields_updates_gpu_param_3,
	.param .u64 .ptr .align 1 h_fields_updates_gpu_param_4,
	.param .u64 .ptr .align 1 h_fields_updates_gpu_param_5,
	.param .u64 .ptr .align 1 h_fields_updates_gpu_param_6,
	.param .u64 .ptr .align 1 h_fields_updates_gpu_param_7,
	.param .u32 h_fields_updates_gpu_param_8,
	.param .u32 h_fields_updates_gpu_param_9,
	.param .u32 h_fields_updates_gpu_param_10,
	.param .u32 h_fields_updates_gpu_param_11
)
{
	.reg .pred 	%p<23>;
	.reg .b32 	%r<30>;
	.reg .b32 	%f<18>;
	.reg .b64 	%rd<25>;

	ld.param.u64 	%rd6, [h_fields_updates_gpu_param_0];
	ld.param.u64 	%rd7, [h_fields_updates_gpu_param_1];
	ld.param.u64 	%rd8, [h_fields_updates_gpu_param_4];
	ld.param.u64 	%rd4, [h_fields_updates_gpu_param_5];
	ld.param.u64 	%rd5, [h_fields_updates_gpu_param_6];
	ld.param.u32 	%r8, [h_fields_updates_gpu_param_8];
	ld.param.u32 	%r9, [h_fields_updates_gpu_param_9];
	ld.param.u32 	%r10, [h_fields_updates_gpu_param_10];
	ld.param.u32 	%r11, [h_fields_updates_gpu_param_11];
	cvta.to.global.u64 	%rd1, %rd8;
	cvta.to.global.u64 	%rd2, %rd7;
	cvta.to.global.u64 	%rd3, %rd6;
	mov.u32 	%r12, %ctaid.x;
	mov.u32 	%r13, %ntid.x;
	mov.u32 	%r14, %tid.x;
	mad.lo.s32 	%r15, %r12, %r13, %r14;
	mul.lo.s32 	%r16, %r10, %r9;
	mul.lo.s32 	%r1, %r16, %r11;
	div.s32 	%r2, %r15, %r1;
	mul.lo.s32 	%r17, %r2, %r1;
	sub.s32 	%r18, %r15, %r17;
	mul.lo.s32 	%r3, %r11, %r10;
	div.s32 	%r4, %r18, %r3;
	mul.lo.s32 	%r19, %r4, %r3;
	sub.s32 	%r20, %r18, %r19;
	div.s32 	%r5, %r20, %r11;
	rem.s32 	%r6, %r18, %r11;
	setp.ge.s32 	%p1, %r2, %r8;
	setp.lt.s32 	%p2, %r4, 1;
	setp.ge.s32 	%p3, %r4, %r9;
	setp.lt.s32 	%p4, %r5, 0;
	or.pred  	%p5, %p2, %p4;
	or.pred  	%p6, %p1, %p5;
	or.pred  	%p7, %p3, %p6;
	setp.ge.s32 	%p8, %r5, %r10;
	or.pred  	%p9, %p8, %p7;
	or.b32  	%r7, %r6, %r11;
	setp.lt.s32 	%p10, %r7, 0;
	or.pred  	%p11, %p10, %p9;
	@%p11 bra 	$L__BB1_2;
	cvta.to.global.u64 	%rd9, %rd4;
	mad.lo.s32 	%r21, %r2, %r9, %r4;
	mad.lo.s32 	%r22, %r5, %r11, %r6;
	mad.lo.s32 	%r23, %r3, %r21, %r22;
	mul.wide.s32 	%rd10, %r23, 4;
	add.s64 	%rd11, %rd3, %rd10;
	ld.global.f32 	%f1, [%rd11];
	add.s64 	%rd12, %rd9, %rd10;
	ld.global.f32 	%f2, [%rd12];
	mul.f32 	%f3, %f1, %f2;
	add.s64 	%rd13, %rd2, %rd10;
	ld.global.f32 	%f4, [%rd13];
	add.s32 	%r24, %r23, %r11;
	mul.wide.s32 	%rd14, %r24, 4;
	add.s64 	%rd15, %rd1, %rd14;
	ld.global.f32 	%f5, [%rd15];
	add.s64 	%rd16, %rd1, %rd10;
	ld.global.f32 	%f6, [%rd16];
	sub.f32 	%f7, %f5, %f6;
	mul.f32 	%f8, %f4, %f7;
	sub.f32 	%f9, %f3, %f8;
	st.global.f32 	[%rd12], %f9;
$L__BB1_2:
	setp.lt.s32 	%p12, %r7, 0;
	setp.ge.s32 	%p13, %r5, %r10;
	setp.ge.s32 	%p14, %r4, %r9;
	setp.ge.s32 	%p15, %r2, %r8;
	setp.lt.s32 	%p16, %r4, 0;
	setp.lt.s32 	%p17, %r5, 1;
	or.pred  	%p18, %p16, %p17;
	or.pred  	%p19, %p15, %p18;
	or.pred  	%p20, %p14, %p19;
	or.pred  	%p21, %p13, %p20;
	or.pred  	%p22, %p12, %p21;
	@%p22 bra 	$L__BB1_4;
	mul.lo.s32 	%r25, %r1, %r2;
	mad.lo.s32 	%r26, %r3, %r4, %r25;
	mad.lo.s32 	%r27, %r5, %r11, %r26;
	add.s32 	%r28, %r27, %r6;
	mul.wide.s32 	%rd17, %r28, 4;
	add.s64 	%rd18, %rd3, %rd17;
	ld.global.f32 	%f10, [%rd18];
	cvta.to.global.u64 	%rd19, %rd5;
	add.s64 	%rd20, %rd19, %rd17;
	ld.global.f32 	%f11, [%rd20];
	add.s64 	%rd21, %rd2, %rd17;
	ld.global.f32 	%f12, [%rd21];
	add.s32 	%r29, %r28, %r3;
	mul.wide.s32 	%rd22, %r29, 4;
	add.s64 	%rd23, %rd1, %rd22;
	ld.global.f32 	%f13, [%rd23];
	add.s64 	%rd24, %rd1, %rd17;
	ld.global.f32 	%f14, [%rd24];
	sub.f32 	%f15, %f13, %f14;
	mul.f32 	%f16, %f12, %f15;
	fma.rn.f32 	%f17, %f10, %f11, %f16;
	st.global.f32 	[%rd20], %f17;
$L__BB1_4:
	ret;

}
	// .globl	compute_gradients_gpu
.visible .entry compute_gradients_gpu(
	.param .u64 .ptr .align 1 compute_gradients_gpu_param_0,
	.param .u64 .ptr .align 1 compute_gradients_gpu_param_1,
	.param .u64 .ptr .align 1 compute_gradients_gpu_param_2,
	.param .u64 .ptr .align 1 compute_gradients_gpu_param_3,
	.param .u64 .ptr .align 1 compute_gradients_gpu_param_4,
	.param .u64 .ptr .align 1 compute_gradients_gpu_param_5,
	.param .u64 .ptr .align 1 compute_gradients_gpu_param_6,
	.param .u64 .ptr .align 1 compute_gradients_gpu_param_7,
	.param .u32 compute_gradients_gpu_param_8,
	.param .u32 compute_gradients_gpu_param_9,
	.param .u32 compute_gradients_gpu_param_10,
	.param .u32 compute_gradients_gpu_param_11,
	.param .f32 compute_gradients_gpu_param_12,
	.param .f32 compute_gradients_gpu_param_13
)
{
	.reg .pred 	%p<14>;
	.reg .b32 	%r<24>;
	.reg .b32 	%f<7>;
	.reg .b64 	%rd<14>;

	ld.param.u64 	%rd1, [compute_gradients_gpu_param_0];
	ld.param.u64 	%rd2, [compute_gradients_gpu_param_1];
	ld.param.u64 	%rd3, [compute_gradients_gpu_param_4];
	ld.param.u64 	%rd4, [compute_gradients_gpu_param_5];
	ld.param.u32 	%r8, [compute_gradients_gpu_param_8];
	ld.param.u32 	%r5, [compute_gradients_gpu_param_9];
	ld.param.u32 	%r6, [compute_gradients_gpu_param_10];
	ld.param.u32 	%r7, [compute_gradients_gpu_param_11];
	ld.param.f32 	%f1, [compute_gradients_gpu_param_12];
	mov.u32 	%r9, %ctaid.x;
	mov.u32 	%r10, %ntid.x;
	mov.u32 	%r11, %tid.x;
	mad.lo.s32 	%r12, %r9, %r10, %r11;
	mul.lo.s32 	%r13, %r6, %r5;
	mul.lo.s32 	%r14, %r13, %r7;
	div.s32 	%r1, %r12, %r14;
	mul.lo.s32 	%r15, %r1, %r14;
	sub.s32 	%r16, %r12, %r15;
	mul.lo.s32 	%r17, %r7, %r6;
	div.s32 	%r2, %r16, %r17;
	mul.lo.s32 	%r18, %r2, %r17;
	sub.s32 	%r19, %r16, %r18;
	div.s32 	%r3, %r19, %r7;
	rem.s32 	%r4, %r16, %r7;
	setp.lt.s32 	%p1, %r1, 0;
	setp.ge.s32 	%p2, %r1, %r8;
	setp.lt.s32 	%p3, %r2, 1;
	or.pred  	%p4, %p1, %p3;
	or.pred  	%p5, %p4, %p2;
	setp.ge.s32 	%p6, %r2, %r5;
	or.pred  	%p7, %p6, %p5;
	setp.lt.s32 	%p8, %r3, 1;
	or.pred  	%p9, %p7, %p8;
	setp.ge.s32 	%p10, %r3, %r6;
	or.pred  	%p11, %p10, %p9;
	or.b32  	%r20, %r4, %r7;
	setp.lt.s32 	%p12, %r20, 0;
	or.pred  	%p13, %p11, %p12;
	@%p13 bra 	$L__BB2_2;
	cvta.to.global.u64 	%rd5, %rd1;
	cvta.to.global.u64 	%rd6, %rd2;
	cvta.to.global.u64 	%rd7, %rd3;
	cvta.to.global.u64 	%rd8, %rd4;
	mad.lo.s32 	%r21, %r1, %r5, %r2;
	mad.lo.s32 	%r22, %r21, %r6, %r3;
	mad.lo.s32 	%r23, %r22, %r7, %r4;
	mul.wide.s32 	%rd9, %r23, 4;
	add.s64 	%rd10, %rd5, %rd9;
	ld.global.f32 	%f2, [%rd10];
	add.s64 	%rd11, %rd6, %rd9;
	ld.global.f32 	%f3, [%rd11];
	sub.f32 	%f4, %f2, %f3;
	div.rn.f32 	%f5, %f4, %f1;
	add.s64 	%rd12, %rd7, %rd9;
	st.global.f32 	[%rd12], %f5;
	ld.global.f32 	%f6, [%rd10];
	add.s64 	%rd13, %rd8, %rd9;
	st.global.f32 	[%rd13], %f6;
$L__BB2_2:
	ret;

}


// ===== COMPILED SASS (sm_100) =====

	.target	sm_100

	.elftype	@"ET_EXEC"


//--------------------- .note.nv.tkinfo           --------------------------
	.section	.note.nv.tkinfo,"",@"SHT_NOTE"
	.sectionflags	@"SHF_NOTE_NV_TKINFO"
	.tkinfo
        /*0018*/ 	.word	0x00000002
        /*0030*/ 	.string	""
        /*0030*/ 	.string	"ptxas"
        /*0030*/ 	.string	"Cuda compilation tools, release 13.0, V13.0.88"
        /*0030*/ 	.string	"Build cuda_13.0.r13.0/compiler.36424714_0"
        /*0030*/ 	.string	"-arch sm_100 -m 64 "



//--------------------- .note.nv.cuinfo           --------------------------
	.section	.note.nv.cuinfo,"",@"SHT_NOTE"
	.sectionflags	@"SHF_NOTE_NV_CUINFO"
        /*0018*/ 	.short	0x0002
        /*001a*/ 	.short	0x0064
        /*001c*/ 	.short	0x0082
	.zero		2


//--------------------- .nv.info                  --------------------------
	.section	.nv.info,"",@"SHT_CUDA_INFO"
	.align	4


	//----- nvinfo : EIATTR_REGCOUNT
	.align		4
        /*0000*/ 	.byte	0x04, 0x2f
        /*0002*/ 	.short	(.L_1 - .L_0)
	.align		4
.L_0:
        /*0004*/ 	.word	index@(e_fields_updates_gpu)
        /*0008*/ 	.word	0x00000016


	//----- nvinfo : EIATTR_FRAME_SIZE
	.align		4
.L_1:
        /*000c*/ 	.byte	0x04, 0x11
        /*000e*/ 	.short	(.L_3 - .L_2)
	.align		4
.L_2:
        /*0010*/ 	.word	index@(e_fields_updates_gpu)
        /*0014*/ 	.word	0x00000000


	//----- nvinfo : EIATTR_REGCOUNT
	.align		4
.L_3:
        /*0018*/ 	.byte	0x04, 0x2f
        /*001a*/ 	.short	(.L_5 - .L_4)
	.align		4
.L_4:
        /*001c*/ 	.word	index@(h_fields_updates_gpu)
        /*0020*/ 	.word	0x00000018


	//----- nvinfo : EIATTR_FRAME_SIZE
	.align		4
.L_5:
        /*0024*/ 	.byte	0x04, 0x11
        /*0026*/ 	.short	(.L_7 - .L_6)
	.align		4
.L_6:
        /*0028*/ 	.word	index@(h_fields_updates_gpu)
        /*002c*/ 	.word	0x00000000


	//----- nvinfo : EIATTR_REGCOUNT
	.align		4
.L_7:
        /*0030*/ 	.byte	0x04, 0x2f
        /*0032*/ 	.short	(.L_9 - .L_8)
	.align		4
.L_8:
        /*0034*/ 	.word	index@(compute_gradients_gpu)
        /*0038*/ 	.word	0x00000011


	//----- nvinfo : EIATTR_FRAME_SIZE
	.align		4
.L_9:
        /*003c*/ 	.byte	0x04, 0x11
        /*003e*/ 	.short	(.L_11 - .L_10)
	.align		4
.L_10:
        /*0040*/ 	.word	index@($__internal_0_$__cuda_sm3x_div_rn_noftz_f32_slowpath)
        /*0044*/ 	.word	0x00000000


	//----- nvinfo : EIATTR_FRAME_SIZE
	.align		4
.L_11:
        /*0048*/ 	.byte	0x04, 0x11
        /*004a*/ 	.short	(.L_13 - .L_12)
	.align		4
.L_12:
        /*004c*/ 	.word	index@(compute_gradients_gpu)
        /*0050*/ 	.word	0x00000000


	//----- nvinfo : EIATTR_MIN_STACK_SIZE
	.align		4
.L_13:
        /*0054*/ 	.byte	0x04, 0x12
        /*0056*/ 	.short	(.L_15 - .L_14)
	.align		4
.L_14:
        /*0058*/ 	.word	index@(compute_gradients_gpu)
        /*005c*/ 	.word	0x00000000


	//----- nvinfo : EIATTR_MIN_STACK_SIZE
	.align		4
.L_15:
        /*0060*/ 	.byte	0x04, 0x12
        /*0062*/ 	.short	(.L_17 - .L_16)
	.align		4
.L_16:
        /*0064*/ 	.word	index@(h_fields_updates_gpu)
        /*0068*/ 	.word	0x00000000


	//----- nvinfo : EIATTR_MIN_STACK_SIZE
	.align		4
.L_17:
        /*006c*/ 	.byte	0x04, 0x12
        /*006e*/ 	.short	(.L_19 - .L_18)
	.align		4
.L_18:
        /*0070*/ 	.word	index@(e_fields_updates_gpu)
        /*0074*/ 	.word	0x00000000
.L_19:


//--------------------- .nv.compat                --------------------------
	.section	.nv.compat,"",@"SHT_CUDA_COMPAT_INFO"
	.align	4
        /*0000*/ 	.byte	0x02, 0x09, 0x00, 0x00, 0x02, 0x02, 0x01, 0x00, 0x02, 0x05, 0x05, 0x00, 0x03, 0x07, 0x01, 0x01
        /*0010*/ 	.byte	0x02, 0x03, 0x00, 0x00, 0x02, 0x06, 0x01, 0x00, 0x04, 0x0b, 0x08, 0x00, 0x01, 0x00, 0x00, 0x00
        /*0020*/ 	.byte	0x00, 0x00, 0x00, 0x00


//--------------------- .nv.info.compute_gradients_gpu --------------------------
	.section	.nv.info.compute_gradients_gpu,"",@"SHT_CUDA_INFO"
	.sectionflags	@""
	.align	4


	//----- nvinfo : EIATTR_CUDA_API_VERSION
	.align		4
        /*0000*/ 	.byte	0x04, 0x37
        /*0002*/ 	.short	(.L_21 - .L_20)
.L_20:
        /*0004*/ 	.word	0x00000082


	//----- nvinfo : EIATTR_KPARAM_INFO
	.align		4
.L_21:
        /*0008*/ 	.byte	0x04, 0x17
        /*000a*/ 	.short	(.L_23 - .L_22)
.L_22:
        /*000c*/ 	.word	0x00000000
        /*0010*/ 	.short	0x000d
        /*0012*/ 	.short	0x0054
        /*0014*/ 	.byte	0x00, 0xf0, 0x11, 0x00


	//----- nvinfo : EIATTR_KPARAM_INFO
	.align		4
.L_23:
        /*0018*/ 	.byte	0x04, 0x17
        /*001a*/ 	.short	(.L_25 - .L_24)
.L_24:
        /*001c*/ 	.word	0x00000000
        /*0020*/ 	.short	0x000c
        /*0022*/ 	.short	0x0050
        /*0024*/ 	.byte	0x00, 0xf0, 0x11, 0x00


	//----- nvinfo : EIATTR_KPARAM_INFO
	.align		4
.L_25:
        /*0028*/ 	.byte	0x04, 0x17
        /*002a*/ 	.short	(.L_27 - .L_26)
.L_26:
        /*002c*/ 	.word	0x00000000
        /*0030*/ 	.short	0x000b
        /*0032*/ 	.short	0x004c
        /*0034*/ 	.byte	0x00, 0xf0, 0x11, 0x00


	//----- nvinfo : EIATTR_KPARAM_INFO
	.align		4
.L_27:
        /*0038*/ 	.byte	0x04, 0x17
        /*003a*/ 	.short	(.L_29 - .L_28)
.L_28:
        /*003c*/ 	.word	0x00000000
        /*0040*/ 	.short	0x000a
        /*0042*/ 	.short	0x0048
        /*0044*/ 	.byte	0x00, 0xf0, 0x11, 0x00


	//----- nvinfo : EIATTR_KPARAM_INFO
	.align		4
.L_29:
        /*0048*/ 	.byte	0x04, 0x17
        /*004a*/ 	.short	(.L_31 - .L_30)
.L_30:
        /*004c*/ 	.word	0x00000000
        /*0050*/ 	.short	0x0009
        /*0052*/ 	.short	0x0044
        /*0054*/ 	.byte	0x00, 0xf0, 0x11, 0x00


	//----- nvinfo : EIATTR_KPARAM_INFO
	.align		4
.L_31:
        /*0058*/ 	.byte	0x04, 0x17
        /*005a*/ 	.short	(.L_33 - .L_32)
.L_32:
        /*005c*/ 	.word	0x00000000
        /*0060*/ 	.short	0x0008
        /*0062*/ 	.short	0x0040
        /*0064*/ 	.byte	0x00, 0xf0, 0x11, 0x00


	//----- nvinfo : EIATTR_KPARAM_INFO
	.align		4
.L_33:
        /*0068*/ 	.byte	0x04, 0x17
        /*006a*/ 	.short	(.L_35 - .L_34)
.L_34:
        /*006c*/ 	.word	0x00000000
        /*0070*/ 	.short	0x0007
        /*0072*/ 	.short	0x0038
        /*0074*/ 	.byte	0x00, 0xf5, 0x21, 0x00


	//----- nvinfo : EIATTR_KPARAM_INFO
	.align		4
.L_35:
        /*0078*/ 	.byte	0x04, 0x17
        /*007a*/ 	.short	(.L_37 - .L_36)
.L_36:
        /*007c*/ 	.word	0x00000000
        /*0080*/ 	.short	0x0006
        /*0082*/ 	.short	0x0030
        /*0084*/ 	.byte	0x00, 0xf5, 0x21, 0x00


	//----- nvinfo : EIATTR_KPARAM_INFO
	.align		4
.L_37:
        /*0088*/ 	.byte	0x04, 0x17
        /*008a*/ 	.short	(.L_39 - .L_38)
.L_38:
        /*008c*/ 	.word	0x00000000
        /*0090*/ 	.short	0x0005
        /*0092*/ 	.short	0x0028
        /*0094*/ 	.byte	0x00, 0xf5, 0x21, 0x00


	//----- nvinfo : EIATTR_KPARAM_INFO
	.align		4
.L_39:
        /*0098*/ 	.byte	0x04, 0x17
        /*009a*/ 	.short	(.L_41 - .L_40)
.L_40:
        /*009c*/ 	.word	0x00000000
        /*00a0*/ 	.short	0x0004
        /*00a2*/ 	.short	0x0020
        /*00a4*/ 	.byte	0x00, 0xf5, 0x21, 0x00


	//----- nvinfo : EIATTR_KPARAM_INFO
	.align		4
.L_41:
        /*00a8*/ 	.byte	0x04, 0x17
        /*00aa*/ 	.short	(.L_43 - .L_42)
.L_42:
        /*00ac*/ 	.word	0x00000000
        /*00b0*/ 	.short	0x0003
        /*00b2*/ 	.short	0x0018
        /*00b4*/ 	.byte	0x00, 0xf5, 0x21, 0x00


	//----- nvinfo : EIATTR_KPARAM_INFO
	.align		4
.L_43:
        /*00b8*/ 	.byte	0x04, 0x17
        /*00ba*/ 	.short	(.L_45 - .L_44)
.L_44:
        /*00bc*/ 	.word	0x00000000
        /*00c0*/ 	.short	0x0002
        /*00c2*/ 	.short	0x0010
        /*00c4*/ 	.byte	0x00, 0xf5, 0x21, 0x00


	//----- nvinfo : EIATTR_KPARAM_INFO
	.align		4
.L_45:
        /*00c8*/ 	.byte	0x04, 0x17
        /*00ca*/ 	.short	(.L_47 - .L_46)
.L_46:
        /*00cc*/ 	.word	0x00000000
        /*00d0*/ 	.short	0x0001
        /*00d2*/ 	.short	0x0008
        /*00d4*/ 	.byte	0x00, 0xf5, 0x21, 0x00


	//----- nvinfo : EIATTR_KPARAM_INFO
	.align		4
.L_47:
        /*00d8*/ 	.byte	0x04, 0x17
        /*00da*/ 	.short	(.L_49 - .L_48)
.L_48:
        /*00dc*/ 	.word	0x00000000
        /*00e0*/ 	.short	0x0000
        /*00e2*/ 	.short	0x0000
        /*00e4*/ 	.byte	0x00, 0xf5, 0x21, 0x00


	//----- nvinfo : EIATTR_SPARSE_MMA_MASK
	.align		4
.L_49:
        /*00e8*/ 	.byte	0x03, 0x50
        /*00ea*/ 	.short	0x0000


	//----- nvinfo : EIATTR_MAXREG_COUNT
	.align		4
        /*00ec*/ 	.byte	0x03, 0x1b
        /*00ee*/ 	.short	0x00ff


	//----- nvinfo : EIATTR_MERCURY_ISA_VERSION
	.align		4
        /*00f0*/ 	.byte	0x03, 0x5f
        /*00f2*/ 	.short	0x0101


	//----- nvinfo : EIATTR_VRC_CTA_INIT_COUNT
	.align		4
        /*00f4*/ 	.byte	0x02, 0x4a
	.zero		1
	.zero		1


	//----- nvinfo : EIATTR_EXIT_INSTR_OFFSETS
	.align		4
        /*00f8*/ 	.byte	0x04, 0x1c
        /*00fa*/ 	.short	(.L_51 - .L_50)


	//   ....[0]....
.L_50:
        /*00fc*/ 	.word	0x000006e0


	//   ....[1]....
        /*0100*/ 	.word	0x000008f0


	//----- nvinfo : EIATTR_CRS_STACK_SIZE
	.align		4
.L_51:
        /*0104*/ 	.byte	0x04, 0x1e
        /*0106*/ 	.short	(.L_53 - .L_52)
.L_52:
        /*0108*/ 	.word	0x00000000


	//----- nvinfo : EIATTR_CBANK_PARAM_SIZE
	.align		4
.L_53:
        /*010c*/ 	.byte	0x03, 0x19
        /*010e*/ 	.short	0x0058


	//----- nvinfo : EIATTR_PARAM_CBANK
	.align		4
        /*0110*/ 	.byte	0x04, 0x0a
        /*0112*/ 	.short	(.L_55 - .L_54)
	.align		4
.L_54:
        /*0114*/ 	.word	index@(.nv.constant0.compute_gradients_gpu)
        /*0118*/ 	.short	0x0380
        /*011a*/ 	.short	0x0058


	//----- nvinfo : EIATTR_SW_WAR
	.align		4
.L_55:
        /*011c*/ 	.byte	0x04, 0x36
        /*011e*/ 	.short	(.L_57 - .L_56)
.L_56:
        /*0120*/ 	.word	0x00000008
.L_57:


//--------------------- .nv.info.h_fields_updates_gpu --------------------------
	.section	.nv.info.h_fields_updates_gpu,"",@"SHT_CUDA_INFO"
	.sectionflags	@""
	.align	4


	//----- nvinfo : EIATTR_CUDA_API_VERSION
	.align		4
        /*0000*/ 	.byte	0x04, 0x37
        /*0002*/ 	.short	(.L_59 - .L_58)
.L_58:
        /*0004*/ 	.word	0x00000082


	//----- nvinfo : EIATTR_KPARAM_INFO
	.align		4
.L_59:
        /*0008*/ 	.byte	0x04, 0x17
        /*000a*/ 	.short	(.L_61 - .L_60)
.L_60:
        /*000c*/ 	.word	0x00000000
        /*0010*/ 	.short	0x000b
        /*0012*/ 	.short	0x004c
        /*0014*/ 	.byte	0x00, 0xf0, 0x11, 0x00


	//----- nvinfo : EIATTR_KPARAM_INFO
	.align		4
.L_61:
        /*0018*/ 	.byte	0x04, 0x17
        /*001a*/ 	.short	(.L_63 - .L_62)
.L_62:
        /*001c*/ 	.word	0x00000000
        /*0020*/ 	.short	0x000a
        /*0022*/ 	.short	0x0048
        /*0024*/ 	.byte	0x00, 0xf0, 0x11, 0x00


	//----- nvinfo : EIATTR_KPARAM_INFO
	.align		4
.L_63:
        /*0028*/ 	.byte	0x04, 0x17
        /*002a*/ 	.short	(.L_65 - .L_64)
.L_64:
        /*002c*/ 	.word	0x00000000
        /*0030*/ 	.short	0x0009
        /*0032*/ 	.short	0x0044
        /*0034*/ 	.byte	0x00, 0xf0, 0x11, 0x00


	//----- nvinfo : EIATTR_KPARAM_INFO
	.align		4
.L_65:
        /*0038*/ 	.byte	0x04, 0x17
        /*003a*/ 	.short	(.L_67 - .L_66)
.L_66:
        /*003c*/ 	.word	0x00000000
        /*0040*/ 	.short	0x0008
        /*0042*/ 	.short	0x0040
        /*0044*/ 	.byte	0x00, 0xf0, 0x11, 0x00


	//----- nvinfo : EIATTR_KPARAM_INFO
	.align		4
.L_67:
        /*0048*/ 	.byte	0x04, 0x17
        /*004a*/ 	.short	(.L_69 - .L_68)
.L_68:
        /*004c*/ 	.word	0x00000000
        /*0050*/ 	.short	0x0007
        /*0052*/ 	.short	0x0038
        /*0054*/ 	.byte	0x00, 0xf5, 0x21, 0x00


	//----- nvinfo : EIATTR_KPARAM_INFO
	.align		4
.L_69:
        /*0058*/ 	.byte	0x04, 0x17
        /*005a*/ 	.short	(.L_71 - .L_70)
.L_70:
        /*005c*/ 	.word	0x00000000
        /*0060*/ 	.short	0x0006
        /*0062*/ 	.short	0x0030
        /*0064*/ 	.byte	0x00, 0xf5, 0x21, 0x00


	//----- nvinfo : EIATTR_KPARAM_INFO
	.align		4
.L_71:
        /*0068*/ 	.byte	0x04, 0x17
        /*006a*/ 	.short	(.L_73 - .L_72)
.L_72:
        /*006c*/ 	.word	0x00000000
        /*0070*/ 	.short	0x0005
        /*0072*/ 	.short	0x0028
        /*0074*/ 	.byte	0x00, 0xf5, 0x21, 0x00


	//----- nvinfo : EIATTR_KPARAM_INFO
	.align		4
.L_73:
        /*0078*/ 	.byte	0x04, 0x17
        /*007a*/ 	.short	(.L_75 - .L_74)
.L_74:
        /*007c*/ 	.word	0x00000000
        /*0080*/ 	.short	0x0004
        /*0082*/ 	.short	0x0020
        /*0084*/ 	.byte	0x00, 0xf5, 0x21, 0x00


	//----- nvinfo : EIATTR_KPARAM_INFO
	.align		4
.L_75:
        /*0088*/ 	.byte	0x04, 0x17
        /*008a*/ 	.short	(.L_77 - .L_76)
.L_76:
        /*008c*/ 	.word	0x00000000
        /*0090*/ 	.short	0x0003
        /*0092*/ 	.short	0x0018
        /*0094*/ 	.byte	0x00, 0xf5, 0x21, 0x00


	//----- nvinfo : EIATTR_KPARAM_INFO
	.align		4
.L_77:
        /*0098*/ 	.byte	0x04, 0x17
        /*009a*/ 	.short	(.L_79 - .L_78)
.L_78:
        /*009c*/ 	.word	0x00000000
        /*00a0*/ 	.short	0x0002
        /*00a2*/ 	.short	0x0010
        /*00a4*/ 	.byte	0x00, 0xf5, 0x21, 0x00


	//----- nvinfo : EIATTR_KPARAM_INFO
	.align		4
.L_79:
        /*00a8*/ 	.byte	0x04, 0x17
        /*00aa*/ 	.short	(.L_81 - .L_80)
.L_80:
        /*00ac*/ 	.word	0x00000000
        /*00b0*/ 	.short	0x0001
        /*00b2*/ 	.short	0x0008
        /*00b4*/ 	.byte	0x00, 0xf5, 0x21, 0x00


	//----- nvinfo : EIATTR_KPARAM_INFO
	.align		4
.L_81:
        /*00b8*/ 	.byte	0x04, 0x17
        /*00ba*/ 	.short	(.L_83 - .L_82)
.L_82:
        /*00bc*/ 	.word	0x00000000
        /*00c0*/ 	.short	0x0000
        /*00c2*/ 	.short	0x0000
        /*00c4*/ 	.byte	0x00, 0xf5, 0x21, 0x00


	//----- nvinfo : EIATTR_SPARSE_MMA_MASK
	.align		4
.L_83:
        /*00c8*/ 	.byte	0x03, 0x50
        /*00ca*/ 	.short	0x0000


	//----- nvinfo : EIATTR_MAXREG_COUNT
	.align		4
        /*00cc*/ 	.byte	0x03, 0x1b
        /*00ce*/ 	.short	0x00ff


	//----- nvinfo : EIATTR_MERCURY_ISA_VERSION
	.align		4
        /*00d0*/ 	.byte	0x03, 0x5f
        /*00d2*/ 	.short	0x0101


	//----- nvinfo : EIATTR_VRC_CTA_INIT_COUNT
	.align		4
        /*00d4*/ 	.byte	0x02, 0x4a
	.zero		1
	.zero		1


	//----- nvinfo : EIATTR_EXIT_INSTR_OFFSETS
	.align		4
        /*00d8*/ 	.byte	0x04, 0x1c
        /*00da*/ 	.short	(.L_85 - .L_84)


	//   ....[0]....
.L_84:
        /*00dc*/ 	.word	0x00000890


	//   ....[1]....
        /*00e0*/ 	.word	0x00000a10


	//----- nvinfo : EIATTR_CBANK_PARAM_SIZE
	.align		4
.L_85:
        /*00e4*/ 	.byte	0x03, 0x19
        /*00e6*/ 	.short	0x0050


	//----- nvinfo : EIATTR_PARAM_CBANK
	.align		4
        /*00e8*/ 	.byte	0x04, 0x0a
        /*00ea*/ 	.short	(.L_87 - .L_86)
	.align		4
.L_86:
        /*00ec*/ 	.word	index@(.nv.constant0.h_fields_updates_gpu)
        /*00f0*/ 	.short	0x0380
        /*00f2*/ 	.short	0x0050


	//----- nvinfo : EIATTR_SW_WAR
	.align		4
.L_87:
        /*00f4*/ 	.byte	0x04, 0x36
        /*00f6*/ 	.short	(.L_89 - .L_88)
.L_88:
        /*00f8*/ 	.word	0x00000008
.L_89:


//--------------------- .nv.info.e_fields_updates_gpu --------------------------
	.section	.nv.info.e_fields_updates_gpu,"",@"SHT_CUDA_INFO"
	.sectionflags	@""
	.align	4


	//----- nvinfo : EIATTR_CUDA_API_VERSION
	.align		4
        /*0000*/ 	.byte	0x04, 0x37
        /*0002*/ 	.short	(.L_91 - .L_90)
.L_90:
        /*0004*/ 	.word	0x00000082


	//----- nvinfo : EIATTR_KPARAM_INFO
	.align		4
.L_91:
        /*0008*/ 	.byte	0x04, 0x17
        /*000a*/ 	.short	(.L_93 - .L_92)
.L_92:
        /*000c*/ 	.word	0x00000000
        /*0010*/ 	.short	0x000b
        /*0012*/ 	.short	0x004c
        /*0014*/ 	.byte	0x00, 0xf0, 0x11, 0x00


	//----- nvinfo : EIATTR_KPARAM_INFO
	.align		4
.L_93:
        /*0018*/ 	.byte	0x04, 0x17
        /*001a*/ 	.short	(.L_95 - .L_94)
.L_94:
        /*001c*/ 	.word	0x00000000
        /*0020*/ 	.short	0x000a
        /*0022*/ 	.short	0x0048
        /*0024*/ 	.byte	0x00, 0xf0, 0x11, 0x00


	//----- nvinfo : EIATTR_KPARAM_INFO
	.align		4
.L_95:
        /*0028*/ 	.byte	0x04, 0x17
        /*002a*/ 	.short	(.L_97 - .L_96)
.L_96:
        /*002c*/ 	.word	0x00000000
        /*0030*/ 	.short	0x0009
        /*0032*/ 	.short	0x0044
        /*0034*/ 	.byte	0x00, 0xf0, 0x11, 0x00


	//----- nvinfo : EIATTR_KPARAM_INFO
	.align		4
.L_97:
        /*0038*/ 	.byte	0x04, 0x17
        /*003a*/ 	.short	(.L_99 - .L_98)
.L_98:
        /*003c*/ 	.word	0x00000000
        /*0040*/ 	.short	0x0008
        /*0042*/ 	.short	0x0040
        /*0044*/ 	.byte	0x00, 0xf0, 0x11, 0x00


	//----- nvinfo : EIATTR_KPARAM_INFO
	.align		4
.L_99:
        /*0048*/ 	.byte	0x04, 0x17
        /*004a*/ 	.short	(.L_101 - .L_100)
.L_100:
        /*004c*/ 	.word	0x00000000
        /*0050*/ 	.short	0x0007
        /*0052*/ 	.short	0x0038
        /*0054*/ 	.byte	0x00, 0xf5, 0x21, 0x00


	//----- nvinfo : EIATTR_KPARAM_INFO
	.align		4
.L_101:
        /*0058*/ 	.byte	0x04, 0x17
        /*005a*/ 	.short	(.L_103 - .L_102)
.L_102:
        /*005c*/ 	.word	0x00000000
        /*0060*/ 	.short	0x0006
        /*0062*/ 	.short	0x0030
        /*0064*/ 	.byte	0x00, 0xf5, 0x21, 0x00


	//----- nvinfo : EIATTR_KPARAM_INFO
	.align		4
.L_103:
        /*0068*/ 	.byte	0x04, 0x17
        /*006a*/ 	.short	(.L_105 - .L_104)
.L_104:
        /*006c*/ 	.word	0x00000000
        /*0070*/ 	.short	0x0005
        /*0072*/ 	.short	0x0028
        /*0074*/ 	.byte	0x00, 0xf5, 0x21, 0x00


	//----- nvinfo : EIATTR_KPARAM_INFO
	.align		4
.L_105:
        /*0078*/ 	.byte	0x04, 0x17
        /*007a*/ 	.short	(.L_107 - .L_106)
.L_106:
        /*007c*/ 	.word	0x00000000
        /*0080*/ 	.short	0x0004
        /*0082*/ 	.short	0x0020
        /*0084*/ 	.byte	0x00, 0xf5, 0x21, 0x00


	//----- nvinfo : EIATTR_KPARAM_INFO
	.align		4
.L_107:
        /*0088*/ 	.byte	0x04, 0x17
        /*008a*/ 	.short	(.L_109 - .L_108)
.L_108:
        /*008c*/ 	.word	0x00000000
        /*0090*/ 	.short	0x0003
        /*0092*/ 	.short	0x0018
        /*0094*/ 	.byte	0x00, 0xf5, 0x21, 0x00


	//----- nvinfo : EIATTR_KPARAM_INFO
	.align		4
.L_109:
        /*0098*/ 	.byte	0x04, 0x17
        /*009a*/ 	.short	(.L_111 - .L_110)
.L_110:
        /*009c*/ 	.word	0x00000000
        /*00a0*/ 	.short	0x0002
        /*00a2*/ 	.short	0x0010
        /*00a4*/ 	.byte	0x00, 0xf5, 0x21, 0x00


	//----- nvinfo : EIATTR_KPARAM_INFO
	.align		4
.L_111:
        /*00a8*/ 	.byte	0x04, 0x17
        /*00aa*/ 	.short	(.L_113 - .L_112)
.L_112:
        /*00ac*/ 	.word	0x00000000
        /*00b0*/ 	.short	0x0001
        /*00b2*/ 	.short	0x0008
        /*00b4*/ 	.byte	0x00, 0xf5, 0x21, 0x00


	//----- nvinfo : EIATTR_KPARAM_INFO
	.align		4
.L_113:
        /*00b8*/ 	.byte	0x04, 0x17
        /*00ba*/ 	.short	(.L_115 - .L_114)
.L_114:
        /*00bc*/ 	.word	0x00000000
        /*00c0*/ 	.short	0x0000
        /*00c2*/ 	.short	0x0000
        /*00c4*/ 	.byte	0x00, 0xf5, 0x21, 0x00


	//----- nvinfo : EIATTR_SPARSE_MMA_MASK
	.align		4
.L_115:
        /*00c8*/ 	.byte	0x03, 0x50
        /*00ca*/ 	.short	0x0000


	//----- nvinfo : EIATTR_MAXREG_COUNT
	.align		4
        /*00cc*/ 	.byte	0x03, 0x1b
        /*00ce*/ 	.short	0x00ff


	//----- nvinfo : EIATTR_MERCURY_ISA_VERSION
	.align		4
        /*00d0*/ 	.byte	0x03, 0x5f
        /*00d2*/ 	.short	0x0101


	//----- nvinfo : EIATTR_VRC_CTA_INIT_COUNT
	.align		4
        /*00d4*/ 	.byte	0x02, 0x4a
	.zero		1
	.zero		1


	//----- nvinfo : EIATTR_EXIT_INSTR_OFFSETS
	.align		4
        /*00d8*/ 	.byte	0x04, 0x1c
        /*00da*/ 	.short	(.L_117 - .L_116)


	//   ....[0]....
.L_116:
        /*00dc*/ 	.word	0x000006d0


	//   ....[1]....
        /*00e0*/ 	.word	0x00000920


	//----- nvinfo : EIATTR_CBANK_PARAM_SIZE
	.align		4
.L_117:
        /*00e4*/ 	.byte	0x03, 0x19
        /*00e6*/ 	.short	0x0050


	//----- nvinfo : EIATTR_PARAM_CBANK
	.align		4
        /*00e8*/ 	.byte	0x04, 0x0a
        /*00ea*/ 	.short	(.L_119 - .L_118)
	.align		4
.L_118:
        /*00ec*/ 	.word	index@(.nv.constant0.e_fields_updates_gpu)
        /*00f0*/ 	.short	0x0380
        /*00f2*/ 	.short	0x0050


	//----- nvinfo : EIATTR_SW_WAR
	.align		4
.L_119:
        /*00f4*/ 	.byte	0x04, 0x36
        /*00f6*/ 	.short	(.L_121 - .L_120)
.L_120:
        /*00f8*/ 	.word	0x00000008
.L_121:


//--------------------- .nv.callgraph             --------------------------
	.section	.nv.callgraph,"",@"SHT_CUDA_CALLGRAPH"
	.align	4
	.sectionentsize	8
	.align		4
        /*0000*/ 	.word	0x00000000
	.align		4
        /*0004*/ 	.word	0xffffffff
	.align		4
        /*0008*/ 	.word	0x00000000
	.align		4
        /*000c*/ 	.word	0xfffffffe
	.align		4
        /*0010*/ 	.word	0x00000000
	.align		4
        /*0014*/ 	.word	0xfffffffd
	.align		4
        /*0018*/ 	.word	0x00000000
	.align		4
        /*001c*/ 	.word	0xfffffffc


//--------------------- .text.compute_gradients_gpu --------------------------
	.section	.text.compute_gradients_gpu,"ax",@progbits
	.align	128
        .global         compute_gradients_gpu
        .type           compute_gradients_gpu,@function
        .size           compute_gradients_gpu,(.L_x_16 - compute_gradients_gpu)
        .other          compute_gradients_gpu,@"STO_CUDA_ENTRY STV_DEFAULT"
compute_gradients_gpu:
.text.compute_gradients_gpu:
[----:B------:R-:W-:Y:S08]  /*0000*/  LDC R1, c[0x0][0x37c] ;  /* 0x0000df00ff017b82 */ /* 0x000ff00000000800 */
[----:B------:R-:W0:Y:S01]  /*0010*/  LDC.64 R2, c[0x0][0x3c8] ;  /* 0x0000f200ff027b82 */ /* 0x000e220000000a00 */
[----:B------:R-:W0:Y:S01]  /*0020*/  LDCU UR6, c[0x0][0x3c4] ;  /* 0x00007880ff0677ac */ /* 0x000e220008000800 */
[----:B------:R-:W1:Y:S06]  /*0030*/  S2R R9, SR_TID.X ;  /* 0x0000000000097919 */ /* 0x000e6c0000002100 */
[----:B------:R-:W1:Y:S08]  /*0040*/  S2UR UR4, SR_CTAID.X ;  /* 0x00000000000479c3 */ /* 0x000e700000002500 */
[----:B------:R-:W1:Y:S01]  /*0050*/  LDC R6, c[0x0][0x360] ;  /* 0x0000d800ff067b82 */ /* 0x000e620000000800 */
[----:B0-----:R-:W-:-:S04]  /*0060*/  IMAD R0, R2, UR6, RZ ;  /* 0x0000000602007c24 */ /* 0x001fc8000f8e02ff */
[-C--:B------:R-:W-:Y:S02]  /*0070*/  IMAD R7, R0, R3.reuse, RZ ;  /* 0x0000000300077224 */ /* 0x080fe400078e02ff */
[----:B------:R-:W-:-:S03]  /*0080*/  IMAD R0, R2, R3, RZ ;  /* 0x0000000302007224 */ /* 0x000fc600078e02ff */
[-C--:B------:R-:W-:Y:S02]  /*0090*/  IABS R11, R7.reuse ;  /* 0x00000007000b7213 */ /* 0x080fe40000000000 */
[----:B------:R-:W-:Y:S02]  /*00a0*/  IABS R12, R7 ;  /* 0x00000007000c7213 */ /* 0x000fe40000000000 */
[----:B------:R-:W0:Y:S01]  /*00b0*/  I2F.RP R8, R11 ;  /* 0x0000000b00087306 */ /* 0x000e220000209400 */
[----:B-1----:R-:W-:Y:S01]  /*00c0*/  IMAD R6, R6, UR4, R9 ;  /* 0x0000000406067c24 */ /* 0x002fe2000f8e0209 */
[----:B------:R-:W1:Y:S01]  /*00d0*/  LDCU UR4, c[0x0][0x3c0] ;  /* 0x00007800ff0477ac */ /* 0x000e620008000800 */
[----:B------:R-:W-:-:S05]  /*00e0*/  IMAD.MOV R12, RZ, RZ, -R12 ;  /* 0x000000ffff0c7224 */ /* 0x000fca00078e0a0c */
[----:B0-----:R-:W0:Y:S02]  /*00f0*/  MUFU.RCP R8, R8 ;  /* 0x0000000800087308 */ /* 0x001e240000001000 */
[----:B0-----:R-:W-:-:S06]  /*0100*/  VIADD R4, R8, 0xffffffe ;  /* 0x0ffffffe08047836 */ /* 0x001fcc0000000000 */
[----:B------:R0:W2:Y:S02]  /*0110*/  F2I.FTZ.U32.TRUNC.NTZ R5, R4 ;  /* 0x0000000400057305 */ /* 0x0000a4000021f000 */
[----:B0-----:R-:W-:Y:S02]  /*0120*/  IMAD.MOV.U32 R4, RZ, RZ, RZ ;  /* 0x000000ffff047224 */ /* 0x001fe400078e00ff */
[----:B--2---:R-:W-:-:S04]  /*0130*/  IMAD.MOV R10, RZ, RZ, -R5 ;  /* 0x000000ffff0a7224 */ /* 0x004fc800078e0a05 */
[----:B------:R-:W-:Y:S01]  /*0140*/  IMAD R9, R10, R11, RZ ;  /* 0x0000000b0a097224 */ /* 0x000fe200078e02ff */
[----:B------:R-:W-:-:S03]  /*0150*/  IABS R10, R6 ;  /* 0x00000006000a7213 */ /* 0x000fc60000000000 */
[----:B------:R-:W-:Y:S01]  /*0160*/  IMAD.HI.U32 R8, R5, R9, R4 ;  /* 0x0000000905087227 */ /* 0x000fe200078e0004 */
[----:B------:R-:W-:-:S03]  /*0170*/  IABS R5, R0 ;  /* 0x0000000000057213 */ /* 0x000fc60000000000 */
[----:B------:R-:W-:Y:S02]  /*0180*/  IMAD.MOV.U32 R9, RZ, RZ, R10 ;  /* 0x000000ffff097224 */ /* 0x000fe400078e000a */
[----:B------:R-:W0:Y:S02]  /*0190*/  I2F.RP R10, R5 ;  /* 0x00000005000a7306 */ /* 0x000e240000209400 */
[----:B------:R-:W-:-:S04]  /*01a0*/  IMAD.HI.U32 R4, R8, R9, RZ ;  /* 0x0000000908047227 */ /* 0x000fc800078e00ff */
[----:B------:R-:W-:-:S05]  /*01b0*/  IMAD R8, R4, R12, R9 ;  /* 0x0000000c04087224 */ /* 0x000fca00078e0209 */
[----:B------:R-:W-:Y:S01]  /*01c0*/  ISETP.GT.U32.AND P1, PT, R11, R8, PT ;  /* 0x000000080b00720c */ /* 0x000fe20003f24070 */
[----:B0-----:R-:W0:-:S12]  /*01d0*/  MUFU.RCP R10, R10 ;  /* 0x0000000a000a7308 */ /* 0x001e180000001000 */
[----:B------:R-:W-:Y:S02]  /*01e0*/  @!P1 IMAD.IADD R8, R8, 0x1, -R11 ;  /* 0x0000000108089824 */ /* 0x000fe400078e0a0b */
[----:B------:R-:W-:Y:S01]  /*01f0*/  @!P1 VIADD R4, R4, 0x1 ;  /* 0x0000000104049836 */ /* 0x000fe20000000000 */
[----:B------:R-:W-:Y:S02]  /*0200*/  ISETP.NE.AND P1, PT, R7, RZ, PT ;  /* 0x000000ff0700720c */ /* 0x000fe40003f25270 */
[----:B------:R-:W-:Y:S02]  /*0210*/  ISETP.GE.U32.AND P0, PT, R8, R11, PT ;  /* 0x0000000b0800720c */ /* 0x000fe40003f06070 */
[----:B------:R-:W-:-:S04]  /*0220*/  LOP3.LUT R8, R6, R7, RZ, 0x3c, !PT ;  /* 0x0000000706087212 */ /* 0x000fc800078e3cff */
[----:B------:R-:W-:Y:S02]  /*0230*/  ISETP.GE.AND P2, PT, R8, RZ, PT ;  /* 0x000000ff0800720c */ /* 0x000fe40003f46270 */
[----:B0-----:R-:W-:-:S04]  /*0240*/  IADD3 R8, PT, PT, R10, 0xffffffe, RZ ;  /* 0x0ffffffe0a087810 */ /* 0x001fc80007ffe0ff */
[----:B------:R0:W2:Y:S01]  /*0250*/  F2I.FTZ.U32.TRUNC.NTZ R9, R8 ;  /* 0x0000000800097305 */ /* 0x0000a2000021f000 */
[----:B------:R-:W-:-:S06]  /*0260*/  @P0 VIADD R4, R4, 0x1 ;  /* 0x0000000104040836 */ /* 0x000fcc0000000000 */
[----:B------:R-:W-:Y:S01]  /*0270*/  @!P2 IMAD.MOV R4, RZ, RZ, -R4 ;  /* 0x000000ffff04a224 */ /* 0x000fe200078e0a04 */
[----:B------:R-:W-:Y:S01]  /*0280*/  @!P1 LOP3.LUT R4, RZ, R7, RZ, 0x33, !PT ;  /* 0x00000007ff049212 */ /* 0x000fe200078e33ff */
[----:B0-----:R-:W-:-:S04]  /*0290*/  IMAD.MOV.U32 R8, RZ, RZ, RZ ;  /* 0x000000ffff087224 */ /* 0x001fc800078e00ff */
[----:B------:R-:W-:Y:S02]  /*02a0*/  IMAD.MOV R10, RZ, RZ, -R4 ;  /* 0x000000ffff0a7224 */ /* 0x000fe400078e0a04 */
[----:B--2---:R-:W-:Y:S02]  /*02b0*/  IMAD.MOV R12, RZ, RZ, -R9 ;  /* 0x000000ffff0c7224 */ /* 0x004fe400078e0a09 */
[----:B------:R-:W-:Y:S01]  /*02c0*/  IMAD R7, R7, R10, R6 ;  /* 0x0000000a07077224 */ /* 0x000fe200078e0206 */
[----:B------:R-:W-:Y:S01]  /*02d0*/  IABS R10, R0 ;  /* 0x00000000000a7213 */ /* 0x000fe20000000000 */
[----:B------:R-:W-:-:S03]  /*02e0*/  IMAD R11, R12, R5, RZ ;  /* 0x000000050c0b7224 */ /* 0x000fc600078e02ff */
[----:B------:R-:W-:Y:S01]  /*02f0*/  IABS R6, R7 ;  /* 0x0000000700067213 */ /* 0x000fe20000000000 */
[----:B------:R-:W-:Y:S01]  /*0300*/  IMAD.HI.U32 R8, R9, R11, R8 ;  /* 0x0000000b09087227 */ /* 0x000fe200078e0008 */
[----:B------:R-:W-:Y:S02]  /*0310*/  IABS R11, R3 ;  /* 0x00000003000b7213 */ /* 0x000fe40000000000 */
[----:B------:R-:W-:Y:S01]  /*0320*/  IADD3 R10, PT, PT, RZ, -R10, RZ ;  /* 0x8000000aff0a7210 */ /* 0x000fe20007ffe0ff */
[----:B------:R-:W-:Y:S02]  /*0330*/  IMAD.MOV.U32 R9, RZ, RZ, R6 ;  /* 0x000000ffff097224 */ /* 0x000fe400078e0006 */
[----:B------:R-:W-:Y:S02]  /*0340*/  IMAD.MOV.U32 R6, RZ, RZ, R11 ;  /* 0x000000ffff067224 */ /* 0x000fe400078e000b */
[----:B------:R-:W-:Y:S02]  /*0350*/  IMAD.HI.U32 R8, R8, R9, RZ ;  /* 0x0000000908087227 */ /* 0x000fe400078e00ff */
[----:B------:R-:W0:Y:S02]  /*0360*/  I2F.RP R12, R6 ;  /* 0x00000006000c7306 */ /* 0x000e240000209400 */
        /* <DEDUP_REMOVED lines=8> */
[----:B------:R-:W-:Y:S01]  /*03f0*/  ISETP.GE.AND P2, PT, R5, RZ, PT ;  /* 0x000000ff0500720c */ /* 0x000fe20003f46270 */
[----:B0-----:R-:W-:-:S04]  /*0400*/  VIADD R10, R12, 0xffffffe ;  /* 0x0ffffffe0c0a7836 */ /* 0x001fc80000000000 */
[----:B------:R0:W2:Y:S02]  /*0410*/  F2I.FTZ.U32.TRUNC.NTZ R11, R10 ;  /* 0x0000000a000b7305 */ /* 0x0000a4000021f000 */
[----:B------:R-:W-:-:S05]  /*0420*/  @P0 IADD3 R8, PT, PT, R8, 0x1, RZ ;  /* 0x0000000108080810 */ /* 0x000fca0007ffe0ff */
[----:B------:R-:W-:Y:S02]  /*0430*/  IMAD.MOV.U32 R5, RZ, RZ, R8 ;  /* 0x000000ffff057224 */ /* 0x000fe400078e0008 */
[----:B0-----:R-:W-:Y:S02]  /*0440*/  IMAD.MOV.U32 R10, RZ, RZ, RZ ;  /* 0x000000ffff0a7224 */ /* 0x001fe400078e00ff */
[----:B------:R-:W-:Y:S01]  /*0450*/  @!P2 IMAD.MOV R5, RZ, RZ, -R5 ;  /* 0x000000ffff05a224 */ /* 0x000fe200078e0a05 */
[----:B------:R-:W-:Y:S02]  /*0460*/  @!P1 LOP3.LUT R5, RZ, R0, RZ, 0x33, !PT ;  /* 0x00000000ff059212 */ /* 0x000fe400078e33ff */
[----:B------:R-:W-:Y:S01]  /*0470*/  ISETP.GE.AND P2, PT, R7, RZ, PT ;  /* 0x000000ff0700720c */ /* 0x000fe20003f46270 */
[----:B--2---:R-:W-:Y:S02]  /*0480*/  IMAD.MOV R13, RZ, RZ, -R11 ;  /* 0x000000ffff0d7224 */ /* 0x004fe400078e0a0b */
[----:B------:R-:W-:-:S02]  /*0490*/  IMAD.MOV R8, RZ, RZ, -R5 ;  /* 0x000000ffff087224 */ /* 0x000fc400078e0a05 */
[----:B------:R-:W-:Y:S02]  /*04a0*/  IMAD R13, R13, R6, RZ ;  /* 0x000000060d0d7224 */ /* 0x000fe400078e02ff */
[----:B------:R-:W-:Y:S01]  /*04b0*/  IMAD R0, R0, R8, R7 ;  /* 0x0000000800007224 */ /* 0x000fe200078e0207 */
[----:B------:R-:W-:Y:S01]  /*04c0*/  LOP3.LUT R7, RZ, R3, RZ, 0x33, !PT ;  /* 0x00000003ff077212 */ /* 0x000fe200078e33ff */
[----:B------:R-:W-:-:S03]  /*04d0*/  IMAD.HI.U32 R10, R11, R13, R10 ;  /* 0x0000000d0b0a7227 */ /* 0x000fc600078e000a */
[----:B------:R-:W-:Y:S02]  /*04e0*/  IABS R8, R0 ;  /* 0x0000000000087213 */ /* 0x000fe40000000000 */
[----:B------:R-:W-:Y:S02]  /*04f0*/  LOP3.LUT R0, R0, R3, RZ, 0x3c, !PT ;  /* 0x0000000300007212 */ /* 0x000fe400078e3cff */
[----:B------:R-:W-:Y:S02]  /*0500*/  MOV R11, R8 ;  /* 0x00000008000b7202 */ /* 0x000fe40000000f00 */
[----:B------:R-:W-:-:S03]  /*0510*/  ISETP.GE.AND P3, PT, R0, RZ, PT ;  /* 0x000000ff0000720c */ /* 0x000fc60003f66270 */
[----:B------:R-:W-:-:S04]  /*0520*/  IMAD.HI.U32 R8, R10, R11, RZ ;  /* 0x0000000b0a087227 */ /* 0x000fc800078e00ff */
[----:B------:R-:W-:-:S04]  /*0530*/  IMAD.HI.U32 R10, R10, R9, RZ ;  /* 0x000000090a0a7227 */ /* 0x000fc800078e00ff */
[----:B------:R-:W-:Y:S02]  /*0540*/  IMAD.MOV R12, RZ, RZ, -R8 ;  /* 0x000000ffff0c7224 */ /* 0x000fe400078e0a08 */
[----:B------:R-:W-:Y:S02]  /*0550*/  IMAD.MOV R10, RZ, RZ, -R10 ;  /* 0x000000ffff0a7224 */ /* 0x000fe400078e0a0a */
[C---:B------:R-:W-:Y:S02]  /*0560*/  IMAD R11, R6.reuse, R12, R11 ;  /* 0x0000000c060b7224 */ /* 0x040fe400078e020b */
[----:B------:R-:W-:-:S03]  /*0570*/  IMAD R9, R6, R10, R9 ;  /* 0x0000000a06097224 */ /* 0x000fc600078e0209 */
[C---:B------:R-:W-:Y:S02]  /*0580*/  ISETP.GT.U32.AND P0, PT, R6.reuse, R11, PT ;  /* 0x0000000b0600720c */ /* 0x040fe40003f04070 */
[----:B------:R-:W-:-:S11]  /*0590*/  ISETP.GT.U32.AND P1, PT, R6, R9, PT ;  /* 0x000000090600720c */ /* 0x000fd60003f24070 */
[--C-:B------:R-:W-:Y:S02]  /*05a0*/  @!P0 IMAD.IADD R11, R11, 0x1, -R6.reuse ;  /* 0x000000010b0b8824 */ /* 0x100fe400078e0a06 */
[----:B------:R-:W-:Y:S02]  /*05b0*/  @!P1 IMAD.IADD R9, R9, 0x1, -R6 ;  /* 0x0000000109099824 */ /* 0x000fe400078e0a06 */
[----:B------:R-:W-:Y:S01]  /*05c0*/  @!P0 VIADD R8, R8, 0x1 ;  /* 0x0000000108088836 */ /* 0x000fe20000000000 */
[----:B------:R-:W-:Y:S02]  /*05d0*/  ISETP.GE.U32.AND P1, PT, R11, R6, PT ;  /* 0x000000060b00720c */ /* 0x000fe40003f26070 */
[----:B------:R-:W-:Y:S02]  /*05e0*/  ISETP.GT.U32.AND P4, PT, R6, R9, PT ;  /* 0x000000090600720c */ /* 0x000fe40003f84070 */
[----:B------:R-:W-:-:S04]  /*05f0*/  ISETP.GE.AND P0, PT, R5, 0x1, PT ;  /* 0x000000010500780c */ /* 0x000fc80003f06270 */
[----:B------:R-:W-:-:S04]  /*0600*/  ISETP.LT.OR P0, PT, R4, RZ, !P0 ;  /* 0x000000ff0400720c */ /* 0x000fc80004701670 */
[----:B-1----:R-:W-:Y:S02]  /*0610*/  ISETP.GE.OR P0, PT, R4, UR4, P0 ;  /* 0x0000000404007c0c */ /* 0x002fe40008706670 */
[----:B------:R-:W-:Y:S01]  /*0620*/  @P1 IADD3 R8, PT, PT, R8, 0x1, RZ ;  /* 0x0000000108081810 */ /* 0x000fe20007ffe0ff */
[----:B------:R-:W-:Y:S01]  /*0630*/  @!P4 IMAD.IADD R9, R9, 0x1, -R6 ;  /* 0x000000010909c824 */ /* 0x000fe200078e0a06 */
[----:B------:R-:W-:Y:S02]  /*0640*/  ISETP.NE.AND P1, PT, R3, RZ, PT ;  /* 0x000000ff0300720c */ /* 0x000fe40003f25270 */
[----:B------:R-:W-:Y:S01]  /*0650*/  ISETP.GE.OR P0, PT, R5, UR6, P0 ;  /* 0x0000000605007c0c */ /* 0x000fe20008706670 */
[----:B------:R-:W-:Y:S02]  /*0660*/  @!P3 IMAD.MOV R8, RZ, RZ, -R8 ;  /* 0x000000ffff08b224 */ /* 0x000fe400078e0a08 */
[----:B------:R-:W-:-:S03]  /*0670*/  @!P2 IMAD.MOV R9, RZ, RZ, -R9 ;  /* 0x000000ffff09a224 */ /* 0x000fc600078e0a09 */
[C---:B------:R-:W-:Y:S02]  /*0680*/  SEL R11, R7.reuse, R8, !P1 ;  /* 0x00000008070b7207 */ /* 0x040fe40004800000 */
[----:B------:R-:W-:Y:S02]  /*0690*/  SEL R0, R7, R9, !P1 ;  /* 0x0000000907007207 */ /* 0x000fe40004800000 */
[C---:B------:R-:W-:Y:S02]  /*06a0*/  ISETP.LT.OR P0, PT, R11.reuse, 0x1, P0 ;  /* 0x000000010b00780c */ /* 0x040fe40000701670 */
[----:B------:R-:W-:Y:S02]  /*06b0*/  LOP3.LUT R6, R0, R3, RZ, 0xfc, !PT ;  /* 0x0000000300067212 */ /* 0x000fe400078efcff */
[----:B------:R-:W-:-:S04]  /*06c0*/  ISETP.GE.OR P0, PT, R11, R2, P0 ;  /* 0x000000020b00720c */ /* 0x000fc80000706670 */
[----:B------:R-:W-:-:S13]  /*06d0*/  ISETP.LT.OR P0, PT, R6, RZ, P0 ;  /* 0x000000ff0600720c */ /* 0x000fda0000701670 */
[----:B------:R-:W-:Y:S05]  /*06e0*/  @P0 EXIT ;  /* 0x000000000000094d */ /* 0x000fea0003800000 */
[----:B------:R-:W0:Y:S01]  /*06f0*/  LDC.64 R6, c[0x0][0x388] ;  /* 0x0000e200ff067b82 */ /* 0x000e220000000a00 */
[----:B------:R-:W1:Y:S01]  /*0700*/  LDCU.64 UR4, c[0x0][0x358] ;  /* 0x00006b00ff0477ac */ /* 0x000e620008000a00 */
[----:B------:R-:W-:-:S04]  /*0710*/  IMAD R5, R4, UR6, R5 ;  /* 0x0000000604057c24 */ /* 0x000fc8000f8e0205 */
[----:B------:R-:W-:Y:S02]  /*0720*/  IMAD R2, R5, R2, R11 ;  /* 0x0000000205027224 */ /* 0x000fe400078e020b */
[----:B------:R-:W2:Y:S02]  /*0730*/  LDC.64 R8, c[0x0][0x380] ;  /* 0x0000e000ff087b82 */ /* 0x000ea40000000a00 */
[----:B------:R-:W-:-:S06]  /*0740*/  IMAD R2, R2, R3, R0 ;  /* 0x0000000302027224 */ /* 0x000fcc00078e0200 */
[----:B------:R-:W3:Y:S01]  /*0750*/  LDC R13, c[0x0][0x3d0] ;  /* 0x0000f400ff0d7b82 */ /* 0x000ee20000000800 */
[----:B0-----:R-:W-:-:S06]  /*0760*/  IMAD.WIDE R6, R2, 0x4, R6 ;  /* 0x0000000402067825 */ /* 0x001fcc00078e0206 */
[----:B-1----:R-:W4:Y:S01]  /*0770*/  LDG.E R7, desc[UR4][R6.64] ;  /* 0x0000000406077981 */ /* 0x002f22000c1e1900 */
[----:B--2---:R-:W-:-:S05]  /*0780*/  IMAD.WIDE R4, R2, 0x4, R8 ;  /* 0x0000000402047825 */ /* 0x004fca00078e0208 */
[----:B------:R-:W4:Y:S01]  /*0790*/  LDG.E R0, desc[UR4][R4.64] ;  /* 0x0000000404007981 */ /* 0x000f22000c1e1900 */
[----:B---3--:R-:W0:Y:S01]  /*07a0*/  MUFU.RCP R3, R13 ;  /* 0x0000000d00037308 */ /* 0x008e220000001000 */
[----:B------:R-:W-:Y:S01]  /*07b0*/  BSSY.RECONVERGENT B0, `(.L_x_0) ;  /* 0x000000c000007945 */ /* 0x000fe20003800200 */
[----:B0-----:R-:W-:-:S04]  /*07c0*/  FFMA R8, R3, -R13, 1 ;  /* 0x3f80000003087423 */ /* 0x001fc8000000080d */
[----:B------:R-:W-:Y:S01]  /*07d0*/  FFMA R3, R3, R8, R3 ;  /* 0x0000000803037223 */ /* 0x000fe20000000003 */
[----:B----4-:R-:W-:-:S04]  /*07e0*/  FADD R0, R0, -R7 ;  /* 0x8000000700007221 */ /* 0x010fc80000000000 */
[----:B------:R-:W0:Y:S01]  /*07f0*/  FCHK P0, R0, R13 ;  /* 0x0000000d00007302 */ /* 0x000e220000000000 */
[----:B------:R-:W-:-:S04]  /*0800*/  FFMA R8, R0, R3, RZ ;  /* 0x0000000300087223 */ /* 0x000fc800000000ff */
[----:B------:R-:W-:-:S04]  /*0810*/  FFMA R9, R8, -R13, R0 ;  /* 0x8000000d08097223 */ /* 0x000fc80000000000 */
[----:B------:R-:W-:Y:S01]  /*0820*/  FFMA R11, R3, R9, R8 ;  /* 0x00000009030b7223 */ /* 0x000fe20000000008 */
[----:B0-----:R-:W-:Y:S06]  /*0830*/  @!P0 BRA `(.L_x_1) ;  /* 0x00000000000c8947 */ /* 0x001fec0003800000 */
[----:B------:R-:W-:-:S07]  /*0840*/  MOV R6, 0x860 ;  /* 0x0000086000067802 */ /* 0x000fce0000000f00 */
[----:B------:R-:W-:Y:S05]  /*0850*/  CALL.REL.NOINC `($__internal_0_$__cuda_sm3x_div_rn_noftz_f32_slowpath) ;  /* 0x0000000000287944 */ /* 0x000fea0003c00000 */
[----:B------:R-:W-:-:S07]  /*0860*/  IMAD.MOV.U32 R11, RZ, RZ, R0 ;  /* 0x000000ffff0b7224 */ /* 0x000fce00078e0000 */
.L_x_1:
[----:B------:R-:W-:Y:S05]  /*0870*/  BSYNC.RECONVERGENT B0 ;  /* 0x0000000000007941 */ /* 0x000fea0003800200 */
.L_x_0:
[----:B------:R-:W0:Y:S08]  /*0880*/  LDC.64 R6, c[0x0][0x3a0] ;  /* 0x0000e800ff067b82 */ /* 0x000e300000000a00 */
[----:B------:R-:W1:Y:S01]  /*0890*/  LDC.64 R8, c[0x0][0x3a8] ;  /* 0x0000ea00ff087b82 */ /* 0x000e620000000a00 */
[----:B0-----:R-:W-:-:S05]  /*08a0*/  IMAD.WIDE R6, R2, 0x4, R6 ;  /* 0x0000000402067825 */ /* 0x001fca00078e0206 */
[----:B------:R-:W-:Y:S04]  /*08b0*/  STG.E desc[UR4][R6.64], R11 ;  /* 0x0000000b06007986 */ /* 0x000fe8000c101904 */
[----:B------:R-:W2:Y:S01]  /*08c0*/  LDG.E R5, desc[UR4][R4.64] ;  /* 0x0000000404057981 */ /* 0x000ea2000c1e1900 */
[----:B-1----:R-:W-:-:S05]  /*08d0*/  IMAD.WIDE R2, R2, 0x4, R8 ;  /* 0x0000000402027825 */ /* 0x002fca00078e0208 */
[----:B--2---:R-:W-:Y:S01]  /*08e0*/  STG.E desc[UR4][R2.64], R5 ;  /* 0x0000000502007986 */ /* 0x004fe2000c101904 */
[----:B------:R-:W-:Y:S05]  /*08f0*/  EXIT ;  /* 0x000000000000794d */ /* 0x000fea0003800000 */
        .weak           $__internal_0_$__cuda_sm3x_div_rn_noftz_f32_slowpath
        .type           $__internal_0_$__cuda_sm3x_div_rn_noftz_f32_slowpath,@function
        .size           $__internal_0_$__cuda_sm3x_div_rn_noftz_f32_slowpath,(.L_x_16 - $__internal_0_$__cuda_sm3x_div_rn_noftz_f32_slowpath)
$__internal_0_$__cuda_sm3x_div_rn_noftz_f32_slowpath:
[----:B------:R-:W0:Y:S01]  /*0900*/  LDC R3, c[0x0][0x3d0] ;  /* 0x0000f400ff037b82 */ /* 0x000e220000000800 */
[--C-:B------:R-:W-:Y:S01]  /*0910*/  SHF.R.U32.HI R7, RZ, 0x17, R0.reuse ;  /* 0x00000017ff077819 */ /* 0x100fe20000011600 */
[----:B------:R-:W1:Y:S01]  /*0920*/  LDCU UR6, c[0x0][0x3d0] ;  /* 0x00007a00ff0677ac */ /* 0x000e620008000800 */
[----:B------:R-:W-:Y:S02]  /*0930*/  BSSY.RECONVERGENT B1, `(.L_x_2) ;  /* 0x0000064000017945 */ /* 0x000fe40003800200 */
[----:B------:R-:W-:Y:S01]  /*0940*/  LOP3.LUT R12, R7, 0xff, RZ, 0xc0, !PT ;  /* 0x000000ff070c7812 */ /* 0x000fe200078ec0ff */
[----:B------:R-:W-:-:S03]  /*0950*/  IMAD.MOV.U32 R7, RZ, RZ, R0 ;  /* 0x000000ffff077224 */ /* 0x000fc600078e0000 */
[----:B------:R-:W-:Y:S01]  /*0960*/  IADD3 R13, PT, PT, R12, -0x1, RZ ;  /* 0xffffffff0c0d7810 */ /* 0x000fe20007ffe0ff */
[----:B-1----:R-:W-:Y:S01]  /*0970*/  IMAD.U32 R10, RZ, RZ, UR6 ;  /* 0x00000006ff0a7e24 */ /* 0x002fe2000f8e00ff */
[----:B0-----:R-:W-:-:S04]  /*0980*/  SHF.R.U32.HI R8, RZ, 0x17, R3 ;  /* 0x00000017ff087819 */ /* 0x001fc80000011603 */
[----:B------:R-:W-:-:S05]  /*0990*/  LOP3.LUT R8, R8, 0xff, RZ, 0xc0, !PT ;  /* 0x000000ff08087812 */ /* 0x000fca00078ec0ff */
[----:B------:R-:W-:-:S05]  /*09a0*/  VIADD R11, R8, 0xffffffff ;  /* 0xffffffff080b7836 */ /* 0x000fca0000000000 */
[----:B------:R-:W-:-:S04]  /*09b0*/  ISETP.GT.U32.AND P0, PT, R11, 0xfd, PT ;  /* 0x000000fd0b00780c */ /* 0x000fc80003f04070 */
[----:B------:R-:W-:-:S13]  /*09c0*/  ISETP.GT.U32.OR P0, PT, R13, 0xfd, P0 ;  /* 0x000000fd0d00780c */ /* 0x000fda0000704470 */
[----:B------:R-:W-:Y:S01]  /*09d0*/  @!P0 IMAD.MOV.U32 R9, RZ, RZ, RZ ;  /* 0x000000ffff098224 */ /* 0x000fe200078e00ff */
[----:B------:R-:W-:Y:S06]  /*09e0*/  @!P0 BRA `(.L_x_3) ;  /* 0x00000000005c8947 */ /* 0x000fec0003800000 */
[----:B------:R-:W-:Y:S02]  /*09f0*/  FSETP.GTU.FTZ.AND P1, PT, |R3|, +INF , PT ;  /* 0x7f8000000300780b */ /* 0x000fe40003f3c200 */
[----:B------:R-:W-:-:S04]  /*0a00*/  FSETP.GTU.FTZ.AND P0, PT, |R0|, +INF , PT ;  /* 0x7f8000000000780b */ /* 0x000fc80003f1c200 */
[----:B------:R-:W-:-:S13]  /*0a10*/  PLOP3.LUT P0, PT, P0, P1, PT, 0xf8, 0x8f ;  /* 0x00000000008f781c */ /* 0x000fda0000703f70 */
[----:B------:R-:W-:Y:S05]  /*0a20*/  @P0 BRA `(.L_x_4) ;  /* 0x00000004004c0947 */ /* 0x000fea0003800000 */
[----:B------:R-:W-:-:S13]  /*0a30*/  LOP3.LUT P0, RZ, R10, 0x7fffffff, R7, 0xc8, !PT ;  /* 0x7fffffff0aff7812 */ /* 0x000fda000780c807 */
[----:B------:R-:W-:Y:S05]  /*0a40*/  @!P0 BRA `(.L_x_5) ;  /* 0x00000004003c8947 */ /* 0x000fea0003800000 */
[C---:B------:R-:W-:Y:S02]  /*0a50*/  FSETP.NEU.FTZ.AND P2, PT, |R0|.reuse, +INF , PT ;  /* 0x7f8000000000780b */ /* 0x040fe40003f5d200 */
[----:B------:R-:W-:Y:S02]  /*0a60*/  FSETP.NEU.FTZ.AND P1, PT, |R3|, +INF , PT ;  /* 0x7f8000000300780b */ /* 0x000fe40003f3d200 */
[----:B------:R-:W-:-:S11]  /*0a70*/  FSETP.NEU.FTZ.AND P0, PT, |R0|, +INF , PT ;  /* 0x7f8000000000780b */ /* 0x000fd60003f1d200 */
[----:B------:R-:W-:Y:S05]  /*0a80*/  @!P1 BRA !P2, `(.L_x_5) ;  /* 0x00000004002c9947 */ /* 0x000fea0005000000 */
[----:B------:R-:W-:-:S04]  /*0a90*/  LOP3.LUT P2, RZ, R7, 0x7fffffff, RZ, 0xc0, !PT ;  /* 0x7fffffff07ff7812 */ /* 0x000fc8000784c0ff */
[----:B------:R-:W-:-:S13]  /*0aa0*/  PLOP3.LUT P1, PT, P1, P2, PT, 0x2f, 0xf2 ;  /* 0x0000000000f2781c */ /* 0x000fda0000f24577 */
[----:B------:R-:W-:Y:S05]  /*0ab0*/  @P1 BRA `(.L_x_6) ;  /* 0x0000000400181947 */ /* 0x000fea0003800000 */
[----:B------:R-:W-:-:S04]  /*0ac0*/  LOP3.LUT P1, RZ, R10, 0x7fffffff, RZ, 0xc0, !PT ;  /* 0x7fffffff0aff7812 */ /* 0x000fc8000782c0ff */
[----:B------:R-:W-:-:S13]  /*0ad0*/  PLOP3.LUT P0, PT, P0, P1, PT, 0x2f, 0xf2 ;  /* 0x0000000000f2781c */ /* 0x000fda0000702577 */
[----:B------:R-:W-:Y:S05]  /*0ae0*/  @P0 BRA `(.L_x_7) ;  /* 0x0000000400000947 */ /* 0x000fea0003800000 */
[----:B------:R-:W-:Y:S02]  /*0af0*/  ISETP.GE.AND P0, PT, R13, RZ, PT ;  /* 0x000000ff0d00720c */ /* 0x000fe40003f06270 */
[----:B------:R-:W-:-:S11]  /*0b00*/  ISETP.GE.AND P1, PT, R11, RZ, PT ;  /* 0x000000ff0b00720c */ /* 0x000fd60003f26270 */
[----:B------:R-:W-:Y:S02]  /*0b10*/  @P0 IMAD.MOV.U32 R9, RZ, RZ, RZ ;  /* 0x000000ffff090224 */ /* 0x000fe400078e00ff */
[----:B------:R-:W-:Y:S01]  /*0b20*/  @!P0 FFMA R7, R0, 1.84467440737095516160e+19, RZ ;  /* 0x5f80000000078823 */ /* 0x000fe200000000ff */
[----:B------:R-:W-:Y:S02]  /*0b30*/  @!P0 IMAD.MOV.U32 R9, RZ, RZ, -0x40 ;  /* 0xffffffc0ff098424 */ /* 0x000fe400078e00ff */
[----:B------:R-:W-:-:S03]  /*0b40*/  @!P1 FFMA R10, R3, 1.84467440737095516160e+19, RZ ;  /* 0x5f800000030a9823 */ /* 0x000fc600000000ff */
[----:B------:R-:W-:-:S07]  /*0b50*/  @!P1 IADD3 R9, PT, PT, R9, 0x40, RZ ;  /* 0x0000004009099810 */ /* 0x000fce0007ffe0ff */
.L_x_3:
[----:B------:R-:W-:Y:S01]  /*0b60*/  LEA R3, R8, 0xc0800000, 0x17 ;  /* 0xc080000008037811 */ /* 0x000fe200078eb8ff */
[----:B------:R-:W-:Y:S04]  /*0b70*/  BSSY.RECONVERGENT B2, `(.L_x_8) ;  /* 0x0000036000027945 */ /* 0x000fe80003800200 */
[----:B------:R-:W-:Y:S02]  /*0b80*/  IMAD.IADD R10, R10, 0x1, -R3 ;  /* 0x000000010a0a7824 */ /* 0x000fe400078e0a03 */
[----:B------:R-:W-:Y:S02]  /*0b90*/  VIADD R3, R12, 0xffffff81 ;  /* 0xffffff810c037836 */ /* 0x000fe40000000000 */
[----:B------:R-:W0:Y:S01]  /*0ba0*/  MUFU.RCP R11, R10 ;  /* 0x0000000a000b7308 */ /* 0x000e220000001000 */
[----:B------:R-:W-:Y:S01]  /*0bb0*/  FADD.FTZ R13, -R10, -RZ ;  /* 0x800000ff0a0d7221 */ /* 0x000fe20000010100 */
[C---:B------:R-:W-:Y:S01]  /*0bc0*/  IMAD R0, R3.reuse, -0x800000, R7 ;  /* 0xff80000003007824 */ /* 0x040fe200078e0207 */
[----:B------:R-:W-:-:S05]  /*0bd0*/  IADD3 R8, PT, PT, R3, 0x7f, -R8 ;  /* 0x0000007f03087810 */ /* 0x000fca0007ffe808 */
[----:B------:R-:W-:Y:S02]  /*0be0*/  IMAD.IADD R8, R8, 0x1, R9 ;  /* 0x0000000108087824 */ /* 0x000fe400078e0209 */
[----:B0-----:R-:W-:-:S04]  /*0bf0*/  FFMA R12, R11, R13, 1 ;  /* 0x3f8000000b0c7423 */ /* 0x001fc8000000000d */
[----:B------:R-:W-:-:S04]  /*0c00*/  FFMA R14, R11, R12, R11 ;  /* 0x0000000c0b0e7223 */ /* 0x000fc8000000000b */
[----:B------:R-:W-:-:S04]  /*0c10*/  FFMA R7, R0, R14, RZ ;  /* 0x0000000e00077223 */ /* 0x000fc800000000ff */
[----:B------:R-:W-:-:S04]  /*0c20*/  FFMA R12, R13, R7, R0 ;  /* 0x000000070d0c7223 */ /* 0x000fc80000000000 */
[----:B------:R-:W-:-:S04]  /*0c30*/  FFMA R11, R14, R12, R7 ;  /* 0x0000000c0e0b7223 */ /* 0x000fc80000000007 */
[----:B------:R-:W-:-:S04]  /*0c40*/  FFMA R12, R13, R11, R0 ;  /* 0x0000000b0d0c7223 */ /* 0x000fc80000000000 */
[----:B------:R-:W-:-:S05]  /*0c50*/  FFMA R0, R14, R12, R11 ;  /* 0x0000000c0e007223 */ /* 0x000fca000000000b */
[----:B------:R-:W-:-:S04]  /*0c60*/  SHF.R.U32.HI R3, RZ, 0x17, R0 ;  /* 0x00000017ff037819 */ /* 0x000fc80000011600 */
[----:B------:R-:W-:-:S05]  /*0c70*/  LOP3.LUT R3, R3, 0xff, RZ, 0xc0, !PT ;  /* 0x000000ff03037812 */ /* 0x000fca00078ec0ff */
[----:B------:R-:W-:-:S04]  /*0c80*/  IMAD.IADD R9, R3, 0x1, R8 ;  /* 0x0000000103097824 */ /* 0x000fc800078e0208 */
[----:B------:R-:W-:-:S05]  /*0c90*/  VIADD R3, R9, 0xffffffff ;  /* 0xffffffff09037836 */ /* 0x000fca0000000000 */
[----:B------:R-:W-:-:S13]  /*0ca0*/  ISETP.GE.U32.AND P0, PT, R3, 0xfe, PT ;  /* 0x000000fe0300780c */ /* 0x000fda0003f06070 */
[----:B------:R-:W-:Y:S05]  /*0cb0*/  @!P0 BRA `(.L_x_9) ;  /* 0x0000000000808947 */ /* 0x000fea0003800000 */
[----:B------:R-:W-:-:S13]  /*0cc0*/  ISETP.GT.AND P0, PT, R9, 0xfe, PT ;  /* 0x000000fe0900780c */ /* 0x000fda0003f04270 */
[----:B------:R-:W-:Y:S05]  /*0cd0*/  @P0 BRA `(.L_x_10) ;  /* 0x00000000006c0947 */ /* 0x000fea0003800000 */
[----:B------:R-:W-:-:S13]  /*0ce0*/  ISETP.GE.AND P0, PT, R9, 0x1, PT ;  /* 0x000000010900780c */ /* 0x000fda0003f06270 */
[----:B------:R-:W-:Y:S05]  /*0cf0*/  @P0 BRA `(.L_x_11) ;  /* 0x0000000000740947 */ /* 0x000fea0003800000 */
[----:B------:R-:W-:Y:S02]  /*0d00*/  ISETP.GE.AND P0, PT, R9, -0x18, PT ;  /* 0xffffffe80900780c */ /* 0x000fe40003f06270 */
[----:B------:R-:W-:-:S11]  /*0d10*/  LOP3.LUT R0, R0, 0x80000000, RZ, 0xc0, !PT ;  /* 0x8000000000007812 */ /* 0x000fd600078ec0ff */
[----:B------:R-:W-:Y:S05]  /*0d20*/  @!P0 BRA `(.L_x_11) ;  /* 0x0000000000688947 */ /* 0x000fea0003800000 */
[CCC-:B------:R-:W-:Y:S01]  /*0d30*/  FFMA.RZ R3, R14.reuse, R12.reuse, R11.reuse ;  /* 0x0000000c0e037223 */ /* 0x1c0fe2000000c00b */
[C---:B------:R-:W-:Y:S01]  /*0d40*/  IADD3 R10, PT, PT, R9.reuse, 0x20, RZ ;  /* 0x00000020090a7810 */ /* 0x040fe20007ffe0ff */
[CCC-:B------:R-:W-:Y:S01]  /*0d50*/  FFMA.RM R8, R14.reuse, R12.reuse, R11.reuse ;  /* 0x0000000c0e087223 */ /* 0x1c0fe2000000400b */
[----:B------:R-:W-:Y:S02]  /*0d60*/  ISETP.NE.AND P2, PT, R9, RZ, PT ;  /* 0x000000ff0900720c */ /* 0x000fe40003f45270 */
[----:B------:R-:W-:Y:S01]  /*0d70*/  LOP3.LUT R7, R3, 0x7fffff, RZ, 0xc0, !PT ;  /* 0x007fffff03077812 */ /* 0x000fe200078ec0ff */
[----:B------:R-:W-:Y:S01]  /*0d80*/  FFMA.RP R3, R14, R12, R11 ;  /* 0x0000000c0e037223 */ /* 0x000fe2000000800b */
[----:B------:R-:W-:Y:S01]  /*0d90*/  ISETP.NE.AND P1, PT, R9, RZ, PT ;  /* 0x000000ff0900720c */ /* 0x000fe20003f25270 */
[----:B------:R-:W-:Y:S01]  /*0da0*/  IMAD.MOV R9, RZ, RZ, -R9 ;  /* 0x000000ffff097224 */ /* 0x000fe200078e0a09 */
[----:B------:R-:W-:Y:S02]  /*0db0*/  LOP3.LUT R7, R7, 0x800000, RZ, 0xfc, !PT ;  /* 0x0080000007077812 */ /* 0x000fe400078efcff */
[----:B------:R-:W-:-:S02]  /*0dc0*/  FSETP.NEU.FTZ.AND P0, PT, R3, R8, PT ;  /* 0x000000080300720b */ /* 0x000fc40003f1d000 */
[----:B------:R-:W-:Y:S02]  /*0dd0*/  SHF.L.U32 R10, R7, R10, RZ ;  /* 0x0000000a070a7219 */ /* 0x000fe400000006ff */
[----:B------:R-:W-:Y:S02]  /*0de0*/  SEL R8, R9, RZ, P2 ;  /* 0x000000ff09087207 */ /* 0x000fe40001000000 */
[----:B------:R-:W-:Y:S02]  /*0df0*/  ISETP.NE.AND P1, PT, R10, RZ, P1 ;  /* 0x000000ff0a00720c */ /* 0x000fe40000f25270 */
[----:B------:R-:W-:Y:S02]  /*0e00*/  SHF.R.U32.HI R8, RZ, R8, R7 ;  /* 0x00000008ff087219 */ /* 0x000fe40000011607 */
[----:B------:R-:W-:Y:S02]  /*0e10*/  PLOP3.LUT P0, PT, P0, P1, PT, 0xf8, 0x8f ;  /* 0x00000000008f781c */ /* 0x000fe40000703f70 */
[----:B------:R-:W-:-:S02]  /*0e20*/  SHF.R.U32.HI R10, RZ, 0x1, R8 ;  /* 0x00000001ff0a7819 */ /* 0x000fc40000011608 */
[----:B------:R-:W-:-:S04]  /*0e30*/  SEL R3, RZ, 0x1, !P0 ;  /* 0x00000001ff037807 */ /* 0x000fc80004000000 */
[----:B------:R-:W-:-:S04]  /*0e40*/  LOP3.LUT R3, R3, 0x1, R10, 0xf8, !PT ;  /* 0x0000000103037812 */ /* 0x000fc800078ef80a */
[----:B------:R-:W-:-:S05]  /*0e50*/  LOP3.LUT R3, R3, R8, RZ, 0xc0, !PT ;  /* 0x0000000803037212 */ /* 0x000fca00078ec0ff */
[----:B------:R-:W-:-:S05]  /*0e60*/  IMAD.IADD R3, R10, 0x1, R3 ;  /* 0x000000010a037824 */ /* 0x000fca00078e0203 */
[----:B------:R-:W-:Y:S01]  /*0e70*/  LOP3.LUT R0, R3, R0, RZ, 0xfc, !PT ;  /* 0x0000000003007212 */ /* 0x000fe200078efcff */
[----:B------:R-:W-:Y:S06]  /*0e80*/  BRA `(.L_x_11) ;  /* 0x0000000000107947 */ /* 0x000fec0003800000 */
.L_x_10:
[----:B------:R-:W-:-:S04]  /*0e90*/  LOP3.LUT R0, R0, 0x80000000, RZ, 0xc0, !PT ;  /* 0x8000000000007812 */ /* 0x000fc800078ec0ff */
[----:B------:R-:W-:Y:S01]  /*0ea0*/  LOP3.LUT R0, R0, 0x7f800000, RZ, 0xfc, !PT ;  /* 0x7f80000000007812 */ /* 0x000fe200078efcff */
[----:B------:R-:W-:Y:S06]  /*0eb0*/  BRA `(.L_x_11) ;  /* 0x0000000000047947 */ /* 0x000fec0003800000 */
.L_x_9:
[----:B------:R-:W-:-:S07]  /*0ec0*/  IMAD R0, R8, 0x800000, R0 ;  /* 0x0080000008007824 */ /* 0x000fce00078e0200 */
.L_x_11:
[----:B------:R-:W-:Y:S05]  /*0ed0*/  BSYNC.RECONVERGENT B2 ;  /* 0x0000000000027941 */ /* 0x000fea0003800200 */
.L_x_8:
[----:B------:R-:W-:Y:S05]  /*0ee0*/  BRA `(.L_x_12) ;  /* 0x0000000000207947 */ /* 0x000fea0003800000 */
.L_x_7:
[----:B------:R-:W-:-:S04]  /*0ef0*/  LOP3.LUT R0, R10, 0x80000000, R7, 0x48, !PT ;  /* 0x800000000a007812 */ /* 0x000fc800078e4807 */
[----:B------:R-:W-:Y:S01]  /*0f00*/  LOP3.LUT R0, R0, 0x7f800000, RZ, 0xfc, !PT ;  /* 0x7f80000000007812 */ /* 0x000fe200078efcff */
[----:B------:R-:W-:Y:S06]  /*0f10*/  BRA `(.L_x_12) ;  /* 0x0000000000147947 */ /* 0x000fec0003800000 */
.L_x_6:
[----:B------:R-:W-:Y:S01]  /*0f20*/  LOP3.LUT R0, R10, 0x80000000, R7, 0x48, !PT ;  /* 0x800000000a007812 */ /* 0x000fe200078e4807 */
[----:B------:R-:W-:Y:S06]  /*0f30*/  BRA `(.L_x_12) ;  /* 0x00000000000c7947 */ /* 0x000fec0003800000 */
.L_x_5:
[----:B------:R-:W0:Y:S01]  /*0f40*/  MUFU.RSQ R0, -QNAN ;  /* 0xffc0000000007908 */ /* 0x000e220000001400 */
[----:B------:R-:W-:Y:S05]  /*0f50*/  BRA `(.L_x_12) ;  /* 0x0000000000047947 */ /* 0x000fea0003800000 */
.L_x_4:
[----:B------:R-:W-:-:S07]  /*0f60*/  FADD.FTZ R0, R0, R3 ;  /* 0x0000000300007221 */ /* 0x000fce0000010000 */
.L_x_12:
[----:B------:R-:W-:Y:S05]  /*0f70*/  BSYNC.RECONVERGENT B1 ;  /* 0x0000000000017941 */ /* 0x000fea0003800200 */
.L_x_2:
[----:B------:R-:W-:-:S04]  /*0f80*/  IMAD.MOV.U32 R7, RZ, RZ, 0x0 ;  /* 0x00000000ff077424 */ /* 0x000fc800078e00ff */
[----:B0-----:R-:W-:Y:S05]  /*0f90*/  RET.REL.NODEC R6 `(compute_gradients_gpu) ;  /* 0xfffffff006187950 */ /* 0x001fea0003c3ffff */
.L_x_13:
[----:B------:R-:W-:-:S00]  /*0fa0*/  BRA `(.L_x_13) ;  /* 0xfffffffc00fc7947 */ /* 0x000fc0000383ffff */
[----:B------:R-:W-:-:S00]  /*0fb0*/  NOP ;  /* 0x0000000000007918 */ /* 0x000fc00000000000 */
        /* <DEDUP_REMOVED lines=12> */
.L_x_16:


//--------------------- .text.h_fields_updates_gpu --------------------------
	.section	.text.h_fields_updates_gpu,"ax",@progbits
	.align	128
        .global         h_fields_updates_gpu
        .type           h_fields_updates_gpu,@function
        .size           h_fields_updates_gpu,(.L_x_18 - h_fields_updates_gpu)
        .other          h_fields_updates_gpu,@"STO_CUDA_ENTRY STV_DEFAULT"
h_fields_updates_gpu:
.text.h_fields_updates_gpu:
[----:B------:R-:W-:Y:S08]  /*0000*/  LDC R1, c[0x0][0x37c] ;  /* 0x0000df00ff017b82 */ /* 0x000ff00000000800 */
[----:B------:R-:W0:Y:S01]  /*0010*/  LDC.64 R2, c[0x0][0x3c8] ;  /* 0x0000f200ff027b82 */ /* 0x000e220000000a00 */
[----:B------:R-:W0:Y:S01]  /*0020*/  LDCU UR6, c[0x0][0x3c4] ;  /* 0x00007880ff0677ac */ /* 0x000e220008000800 */
[----:B------:R-:W1:Y:S01]  /*0030*/  S2R R5, SR_TID.X ;  /* 0x0000000000057919 */ /* 0x000e620000002100 */
[----:B------:R-:W2:Y:S05]  /*0040*/  LDCU UR7, c[0x0][0x3c0] ;  /* 0x00007800ff0777ac */ /* 0x000eaa0008000800 */
[----:B------:R-:W1:Y:S08]  /*0050*/  S2UR UR4, SR_CTAID.X ;  /* 0x00000000000479c3 */ /* 0x000e700000002500 */
[----:B------:R-:W1:Y:S01]  /*0060*/  LDC R4, c[0x0][0x360] ;  /* 0x0000d800ff047b82 */ /* 0x000e620000000800 */
[----:B0-----:R-:W-:-:S07]  /*0070*/  IMAD R0, R2, UR6, RZ ;  /* 0x0000000602007c24 */ /* 0x001fce000f8e02ff */
[----:B------:R-:W0:Y:S01]  /*0080*/  LDC.64 R16, c[0x0][0x3a0] ;  /* 0x0000e800ff107b82 */ /* 0x000e220000000a00 */
[-C--:B------:R-:W-:Y:S02]  /*0090*/  IMAD R6, R2, R3.reuse, RZ ;  /* 0x0000000302067224 */ /* 0x080fe400078e02ff */
[----:B------:R-:W-:-:S03]  /*00a0*/  IMAD R9, R0, R3, RZ ;  /* 0x0000000300097224 */ /* 0x000fc600078e02ff */
[----:B------:R-:W-:Y:S02]  /*00b0*/  IABS R13, R6 ;  /* 0x00000006000d7213 */ /* 0x000fe40000000000 */
[----:B------:R-:W-:-:S04]  /*00c0*/  IABS R8, R9 ;  /* 0x0000000900087213 */ /* 0x000fc80000000000 */
[----:B------:R-:W3:Y:S01]  /*00d0*/  I2F.RP R0, R8 ;  /* 0x0000000800007306 */ /* 0x000ee20000209400 */
[----:B-1----:R-:W-:Y:S01]  /*00e0*/  IMAD R4, R4, UR4, R5 ;  /* 0x0000000404047c24 */ /* 0x002fe2000f8e0205 */
[----:B------:R-:W1:Y:S06]  /*00f0*/  LDCU.64 UR4, c[0x0][0x358] ;  /* 0x00006b00ff0477ac */ /* 0x000e6c0008000a00 */
[----:B---3--:R-:W3:Y:S02]  /*0100*/  MUFU.RCP R0, R0 ;  /* 0x0000000000007308 */ /* 0x008ee40000001000 */
[----:B---3--:R-:W-:Y:S01]  /*0110*/  VIADD R10, R0, 0xffffffe ;  /* 0x0ffffffe000a7836 */ /* 0x008fe20000000000 */
[----:B------:R-:W-:-:S05]  /*0120*/  IABS R0, R4 ;  /* 0x0000000400007213 */ /* 0x000fca0000000000 */
[----:B------:R3:W4:Y:S02]  /*0130*/  F2I.FTZ.U32.TRUNC.NTZ R11, R10 ;  /* 0x0000000a000b7305 */ /* 0x000724000021f000 */
[----:B---3--:R-:W-:Y:S01]  /*0140*/  IMAD.MOV.U32 R10, RZ, RZ, RZ ;  /* 0x000000ffff0a7224 */ /* 0x008fe200078e00ff */
[----:B----4-:R-:W-:-:S05]  /*0150*/  IADD3 R7, PT, PT, RZ, -R11, RZ ;  /* 0x8000000bff077210 */ /* 0x010fca0007ffe0ff */
[----:B------:R-:W-:Y:S01]  /*0160*/  IMAD R5, R7, R8, RZ ;  /* 0x0000000807057224 */ /* 0x000fe200078e02ff */
[----:B------:R-:W-:-:S03]  /*0170*/  IABS R7, R9 ;  /* 0x0000000900077213 */ /* 0x000fc60000000000 */
[----:B------:R-:W-:Y:S01]  /*0180*/  IMAD.HI.U32 R11, R11, R5, R10 ;  /* 0x000000050b0b7227 */ /* 0x000fe200078e000a */
[----:B------:R-:W-:Y:S02]  /*0190*/  MOV R5, R0 ;  /* 0x0000000000057202 */ /* 0x000fe40000000f00 */
[----:B------:R-:W-:Y:S01]  /*01a0*/  MOV R0, R13 ;  /* 0x0000000d00007202 */ /* 0x000fe20000000f00 */
[----:B------:R-:W-:Y:S02]  /*01b0*/  IMAD.MOV R12, RZ, RZ, -R7 ;  /* 0x000000ffff0c7224 */ /* 0x000fe400078e0a07 */
[----:B------:R-:W-:Y:S01]  /*01c0*/  IMAD.HI.U32 R10, R11, R5, RZ ;  /* 0x000000050b0a7227 */ /* 0x000fe200078e00ff */
[----:B------:R-:W3:Y:S03]  /*01d0*/  I2F.RP R7, R0 ;  /* 0x0000000000077306 */ /* 0x000ee60000209400 */
[----:B------:R-:W-:-:S05]  /*01e0*/  IMAD R5, R10, R12, R5 ;  /* 0x0000000c0a057224 */ /* 0x000fca00078e0205 */
[----:B------:R-:W-:Y:S01]  /*01f0*/  ISETP.GT.U32.AND P1, PT, R8, R5, PT ;  /* 0x000000050800720c */ /* 0x000fe20003f24070 */
[----:B---3--:R-:W3:-:S12]  /*0200*/  MUFU.RCP R7, R7 ;  /* 0x0000000700077308 */ /* 0x008ed80000001000 */
[----:B------:R-:W-:Y:S02]  /*0210*/  @!P1 IMAD.IADD R5, R5, 0x1, -R8 ;  /* 0x0000000105059824 */ /* 0x000fe400078e0a08 */
[----:B------:R-:W-:Y:S01]  /*0220*/  @!P1 VIADD R10, R10, 0x1 ;  /* 0x000000010a0a9836 */ /* 0x000fe20000000000 */
[----:B------:R-:W-:Y:S02]  /*0230*/  ISETP.NE.AND P1, PT, R9, RZ, PT ;  /* 0x000000ff0900720c */ /* 0x000fe40003f25270 */
[----:B------:R-:W-:Y:S02]  /*0240*/  ISETP.GE.U32.AND P0, PT, R5, R8, PT ;  /* 0x000000080500720c */ /* 0x000fe40003f06070 */
[----:B------:R-:W-:Y:S02]  /*0250*/  LOP3.LUT R5, R4, R9, RZ, 0x3c, !PT ;  /* 0x0000000904057212 */ /* 0x000fe400078e3cff */
[----:B---3--:R-:W-:Y:S02]  /*0260*/  IADD3 R12, PT, PT, R7, 0xffffffe, RZ ;  /* 0x0ffffffe070c7810 */ /* 0x008fe40007ffe0ff */
[----:B------:R-:W-:-:S02]  /*0270*/  ISETP.GE.AND P2, PT, R5, RZ, PT ;  /* 0x000000ff0500720c */ /* 0x000fc40003f46270 */
[----:B------:R3:W4:Y:S05]  /*0280*/  F2I.FTZ.U32.TRUNC.NTZ R13, R12 ;  /* 0x0000000c000d7305 */ /* 0x00072a000021f000 */
[----:B------:R-:W-:Y:S01]  /*0290*/  @P0 IADD3 R10, PT, PT, R10, 0x1, RZ ;  /* 0x000000010a0a0810 */ /* 0x000fe20007ffe0ff */
[----:B---3--:R-:W-:-:S05]  /*02a0*/  HFMA2 R12, -RZ, RZ, 0, 0 ;  /* 0x00000000ff0c7431 */ /* 0x008fca00000001ff */
[----:B------:R-:W-:Y:S01]  /*02b0*/  @!P2 IMAD.MOV R10, RZ, RZ, -R10 ;  /* 0x000000ffff0aa224 */ /* 0x000fe200078e0a0a */
[----:B------:R-:W-:Y:S02]  /*02c0*/  @!P1 LOP3.LUT R10, RZ, R9, RZ, 0x33, !PT ;  /* 0x00000009ff0a9212 */ /* 0x000fe400078e33ff */
[----:B----4-:R-:W-:-:S03]  /*02d0*/  IADD3 R7, PT, PT, RZ, -R13, RZ ;  /* 0x8000000dff077210 */ /* 0x010fc60007ffe0ff */
[----:B------:R-:W-:Y:S02]  /*02e0*/  IMAD.MOV R5, RZ, RZ, -R10 ;  /* 0x000000ffff057224 */ /* 0x000fe400078e0a0a */
[----:B------:R-:W-:Y:S02]  /*02f0*/  IMAD R7, R7, R0, RZ ;  /* 0x0000000007077224 */ /* 0x000fe400078e02ff */
[----:B------:R-:W-:Y:S01]  /*0300*/  IMAD R5, R9, R5, R4 ;  /* 0x0000000509057224 */ /* 0x000fe200078e0204 */
[----:B------:R-:W-:Y:S01]  /*0310*/  IABS R4, R6 ;  /* 0x0000000600047213 */ /* 0x000fe20000000000 */
[----:B------:R-:W-:Y:S01]  /*0320*/  IMAD.HI.U32 R12, R13, R7, R12 ;  /* 0x000000070d0c7227 */ /* 0x000fe200078e000c */
[----:B------:R-:W-:Y:S02]  /*0330*/  IABS R7, R3 ;  /* 0x0000000300077213 */ /* 0x000fe40000000000 */
[----:B------:R-:W-:Y:S01]  /*0340*/  IABS R11, R5 ;  /* 0x00000005000b7213 */ /* 0x000fe20000000000 */
[----:B------:R-:W-:Y:S01]  /*0350*/  IMAD.MOV R14, RZ, RZ, -R4 ;  /* 0x000000ffff0e7224 */ /* 0x000fe200078e0a04 */
[----:B------:R-:W-:-:S03]  /*0360*/  MOV R4, R7 ;  /* 0x0000000700047202 */ /* 0x000fc60000000f00 */
        /* <DEDUP_REMOVED lines=9> */
[----:B------:R-:W-:-:S04]  /*0400*/  LOP3.LUT R0, R5, R6, RZ, 0x3c, !PT ;  /* 0x0000000605007212 */ /* 0x000fc800078e3cff */
[----:B------:R-:W-:Y:S02]  /*0410*/  ISETP.GE.AND P2, PT, R0, RZ, PT ;  /* 0x000000ff0000720c */ /* 0x000fe40003f46270 */
[----:B---3--:R-:W-:-:S04]  /*0420*/  IADD3 R12, PT, PT, R8, 0xffffffe, RZ ;  /* 0x0ffffffe080c7810 */ /* 0x008fc80007ffe0ff */
[----:B------:R3:W4:Y:S01]  /*0430*/  F2I.FTZ.U32.TRUNC.NTZ R13, R12 ;  /* 0x0000000c000d7305 */ /* 0x000722000021f000 */
[----:B------:R-:W-:-:S06]  /*0440*/  @P0 IADD3 R7, PT, PT, R7, 0x1, RZ ;  /* 0x0000000107070810 */ /* 0x000fcc0007ffe0ff */
[----:B------:R-:W-:Y:S01]  /*0450*/  @!P2 IMAD.MOV R7, RZ, RZ, -R7 ;  /* 0x000000ffff07a224 */ /* 0x000fe200078e0a07 */
[----:B------:R-:W-:Y:S01]  /*0460*/  @!P1 LOP3.LUT R7, RZ, R6, RZ, 0x33, !PT ;  /* 0x00000006ff079212 */ /* 0x000fe200078e33ff */
[----:B---3--:R-:W-:-:S04]  /*0470*/  HFMA2 R12, -RZ, RZ, 0, 0 ;  /* 0x00000000ff0c7431 */ /* 0x008fc800000001ff */
[----:B------:R-:W-:Y:S01]  /*0480*/  IMAD.MOV R0, RZ, RZ, -R7 ;  /* 0x000000ffff007224 */ /* 0x000fe200078e0a07 */
[----:B----4-:R-:W-:-:S03]  /*0490*/  IADD3 R15, PT, PT, RZ, -R13, RZ ;  /* 0x8000000dff0f7210 */ /* 0x010fc60007ffe0ff */
[----:B------:R-:W-:Y:S02]  /*04a0*/  IMAD R0, R6, R0, R5 ;  /* 0x0000000006007224 */ /* 0x000fe400078e0205 */
[----:B------:R-:W-:-:S03]  /*04b0*/  IMAD R15, R15, R4, RZ ;  /* 0x000000040f0f7224 */ /* 0x000fc600078e02ff */
[----:B------:R-:W-:Y:S01]  /*04c0*/  IABS R8, R0 ;  /* 0x0000000000087213 */ /* 0x000fe20000000000 */
[----:B------:R-:W-:Y:S01]  /*04d0*/  IMAD.HI.U32 R12, R13, R15, R12 ;  /* 0x0000000f0d0c7227 */ /* 0x000fe200078e000c */
[----:B------:R-:W-:-:S03]  /*04e0*/  LOP3.LUT R0, R0, R3, RZ, 0x3c, !PT ;  /* 0x0000000300007212 */ /* 0x000fc600078e3cff */
[----:B------:R-:W-:Y:S01]  /*04f0*/  IMAD.MOV.U32 R13, RZ, RZ, R8 ;  /* 0x000000ffff0d7224 */ /* 0x000fe200078e0008 */
[----:B------:R-:W-:-:S03]  /*0500*/  ISETP.GE.AND P0, PT, R0, RZ, PT ;  /* 0x000000ff0000720c */ /* 0x000fc60003f06270 */
[----:B------:R-:W-:-:S04]  /*0510*/  IMAD.HI.U32 R8, R12, R13, RZ ;  /* 0x0000000d0c087227 */ /* 0x000fc800078e00ff */
[----:B------:R-:W-:Y:S01]  /*0520*/  IMAD.HI.U32 R12, R12, R11, RZ ;  /* 0x0000000b0c0c7227 */ /* 0x000fe200078e00ff */
[----:B------:R-:W-:-:S03]  /*0530*/  IADD3 R14, PT, PT, -R8, RZ, RZ ;  /* 0x000000ff080e7210 */ /* 0x000fc60007ffe1ff */
[----:B------:R-:W-:Y:S02]  /*0540*/  IMAD.MOV R12, RZ, RZ, -R12 ;  /* 0x000000ffff0c7224 */ /* 0x000fe400078e0a0c */
[C---:B------:R-:W-:Y:S02]  /*0550*/  IMAD R13, R4.reuse, R14, R13 ;  /* 0x0000000e040d7224 */ /* 0x040fe400078e020d */
[C---:B------:R-:W-:Y:S01]  /*0560*/  IMAD R15, R4.reuse, R12, R11 ;  /* 0x0000000c040f7224 */ /* 0x040fe200078e020b */
[----:B------:R-:W-:Y:S02]  /*0570*/  LOP3.LUT R11, RZ, R3, RZ, 0x33, !PT ;  /* 0x00000003ff0b7212 */ /* 0x000fe400078e33ff */
[C---:B------:R-:W-:Y:S02]  /*0580*/  ISETP.GT.U32.AND P2, PT, R4.reuse, R13, PT ;  /* 0x0000000d0400720c */ /* 0x040fe40003f44070 */
[----:B------:R-:W-:-:S11]  /*0590*/  ISETP.GT.U32.AND P3, PT, R4, R15, PT ;  /* 0x0000000f0400720c */ /* 0x000fd60003f64070 */
[-C--:B------:R-:W-:Y:S01]  /*05a0*/  @!P2 IADD3 R13, PT, PT, R13, -R4.reuse, RZ ;  /* 0x800000040d0da210 */ /* 0x080fe20007ffe0ff */
[----:B------:R-:W-:Y:S01]  /*05b0*/  @!P2 VIADD R8, R8, 0x1 ;  /* 0x000000010808a836 */ /* 0x000fe20000000000 */
[-C--:B------:R-:W-:Y:S02]  /*05c0*/  @!P3 IADD3 R15, PT, PT, R15, -R4.reuse, RZ ;  /* 0x800000040f0fb210 */ /* 0x080fe40007ffe0ff */
[----:B------:R-:W-:Y:S02]  /*05d0*/  ISETP.GE.U32.AND P1, PT, R13, R4, PT ;  /* 0x000000040d00720c */ /* 0x000fe40003f26070 */
[----:B------:R-:W-:Y:S01]  /*05e0*/  ISETP.GT.U32.AND P3, PT, R4, R15, PT ;  /* 0x0000000f0400720c */ /* 0x000fe20003f64070 */
[----:B------:R-:W3:Y:S01]  /*05f0*/  LDC.64 R12, c[0x0][0x380] ;  /* 0x0000e000ff0c7b82 */ /* 0x000ee20000000a00 */
[----:B------:R-:W-:-:S09]  /*0600*/  ISETP.GE.AND P2, PT, R5, RZ, PT ;  /* 0x000000ff0500720c */ /* 0x000fd20003f46270 */
[----:B------:R-:W-:Y:S01]  /*0610*/  @P1 VIADD R8, R8, 0x1 ;  /* 0x0000000108081836 */ /* 0x000fe20000000000 */
[----:B------:R-:W-:Y:S01]  /*0620*/  ISETP.NE.AND P1, PT, R3, RZ, PT ;  /* 0x000000ff0300720c */ /* 0x000fe20003f25270 */
[----:B------:R-:W-:Y:S02]  /*0630*/  @!P3 IMAD.IADD R15, R15, 0x1, -R4 ;  /* 0x000000010f0fb824 */ /* 0x000fe400078e0a04 */
[----:B------:R-:W4:Y:S01]  /*0640*/  LDC.64 R4, c[0x0][0x3a8] ;  /* 0x0000ea00ff047b82 */ /* 0x000f220000000a00 */
[----:B------:R-:W-:Y:S02]  /*0650*/  @!P0 IADD3 R8, PT, PT, -R8, RZ, RZ ;  /* 0x000000ff08088210 */ /* 0x000fe40007ffe1ff */
[----:B------:R-:W-:Y:S02]  /*0660*/  @!P2 IADD3 R15, PT, PT, -R15, RZ, RZ ;  /* 0x000000ff0f0fa210 */ /* 0x000fe40007ffe1ff */
[C---:B------:R-:W-:Y:S02]  /*0670*/  SEL R0, R11.reuse, R8, !P1 ;  /* 0x000000080b007207 */ /* 0x040fe40004800000 */
[----:B------:R-:W-:-:S02]  /*0680*/  SEL R8, R11, R15, !P1 ;  /* 0x0000000f0b087207 */ /* 0x000fc40004800000 */
[----:B------:R-:W-:Y:S01]  /*0690*/  ISETP.GE.AND P0, PT, R0, RZ, PT ;  /* 0x000000ff0000720c */ /* 0x000fe20003f06270 */
[----:B------:R-:W5:Y:S01]  /*06a0*/  LDC.64 R14, c[0x0][0x388] ;  /* 0x0000e200ff0e7b82 */ /* 0x000f620000000a00 */
[----:B------:R-:W-:Y:S02]  /*06b0*/  LOP3.LUT R20, R8, R3, RZ, 0xfc, !PT ;  /* 0x0000000308147212 */ /* 0x000fe400078efcff */
[----:B------:R-:W-:-:S04]  /*06c0*/  ISETP.LT.OR P0, PT, R7, 0x1, !P0 ;  /* 0x000000010700780c */ /* 0x000fc80004701670 */
[----:B--2---:R-:W-:-:S04]  /*06d0*/  ISETP.GE.OR P0, PT, R10, UR7, P0 ;  /* 0x000000070a007c0c */ /* 0x004fc80008706670 */
[----:B------:R-:W-:-:S04]  /*06e0*/  ISETP.GE.OR P0, PT, R7, UR6, P0 ;  /* 0x0000000607007c0c */ /* 0x000fc80008706670 */
[----:B------:R-:W-:-:S04]  /*06f0*/  ISETP.GE.OR P0, PT, R0, R2, P0 ;  /* 0x000000020000720c */ /* 0x000fc80000706670 */
[----:B------:R-:W-:-:S13]  /*0700*/  ISETP.LT.OR P0, PT, R20, RZ, P0 ;  /* 0x000000ff1400720c */ /* 0x000fda0000701670 */
[----:B------:R-:W-:Y:S02]  /*0710*/  @!P0 IMAD R11, R10, UR6, R7 ;  /* 0x000000060a0b8c24 */ /* 0x000fe4000f8e0207 */
[----:B------:R-:W-:-:S04]  /*0720*/  @!P0 IMAD R18, R0, R3, R8 ;  /* 0x0000000300128224 */ /* 0x000fc800078e0208 */
[----:B------:R-:W-:-:S04]  /*0730*/  @!P0 IMAD R11, R6, R11, R18 ;  /* 0x0000000b060b8224 */ /* 0x000fc800078e0212 */
[C---:B------:R-:W-:Y:S02]  /*0740*/  @!P0 IMAD.IADD R21, R11.reuse, 0x1, R3 ;  /* 0x000000010b158824 */ /* 0x040fe400078e0203 */
[----:B0-----:R-:W-:-:S04]  /*0750*/  @!P0 IMAD.WIDE R18, R11, 0x4, R16 ;  /* 0x000000040b128825 */ /* 0x001fc800078e0210 */
[----:B------:R-:W-:Y:S02]  /*0760*/  @!P0 IMAD.WIDE R16, R21, 0x4, R16 ;  /* 0x0000000415108825 */ /* 0x000fe400078e0210 */
[----:B-1----:R-:W2:Y:S02]  /*0770*/  @!P0 LDG.E R19, desc[UR4][R18.64] ;  /* 0x0000000412138981 */ /* 0x002ea4000c1e1900 */
[C---:B-----5:R-:W-:Y:S02]  /*0780*/  @!P0 IMAD.WIDE R14, R11.reuse, 0x4, R14 ;  /* 0x000000040b0e8825 */ /* 0x060fe400078e020e */
[----:B------:R-:W2:Y:S02]  /*0790*/  @!P0 LDG.E R16, desc[UR4][R16.64] ;  /* 0x0000000410108981 */ /* 0x000ea4000c1e1900 */
[C---:B---3--:R-:W-:Y:S02]  /*07a0*/  @!P0 IMAD.WIDE R12, R11.reuse, 0x4, R12 ;  /* 0x000000040b0c8825 */ /* 0x048fe400078e020c */
[----:B------:R-:W3:Y:S02]  /*07b0*/  @!P0 LDG.E R14, desc[UR4][R14.64] ;  /* 0x000000040e0e8981 */ /* 0x000ee4000c1e1900 */
[----:B----4-:R-:W-:-:S02]  /*07c0*/  @!P0 IMAD.WIDE R4, R11, 0x4, R4 ;  /* 0x000000040b048825 */ /* 0x010fc400078e0204 */
[----:B------:R-:W4:Y:S04]  /*07d0*/  @!P0 LDG.E R12, desc[UR4][R12.64] ;  /* 0x000000040c0c8981 */ /* 0x000f28000c1e1900 */
[----:B------:R-:W4:Y:S01]  /*07e0*/  @!P0 LDG.E R11, desc[UR4][R4.64] ;  /* 0x00000004040b8981 */ /* 0x000f22000c1e1900 */
[----:B------:R-:W-:-:S04]  /*07f0*/  ISETP.GE.AND P1, PT, R0, 0x1, PT ;  /* 0x000000010000780c */ /* 0x000fc80003f26270 */
[----:B------:R-:W-:-:S04]  /*0800*/  ISETP.LT.OR P1, PT, R7, RZ, !P1 ;  /* 0x000000ff0700720c */ /* 0x000fc80004f21670 */
[----:B------:R-:W-:-:S04]  /*0810*/  ISETP.GE.OR P1, PT, R10, UR7, P1 ;  /* 0x000000070a007c0c */ /* 0x000fc80008f26670 */
[----:B------:R-:W-:-:S04]  /*0820*/  ISETP.GE.OR P1, PT, R7, UR6, P1 ;  /* 0x0000000607007c0c */ /* 0x000fc80008f26670 */
[----:B------:R-:W-:-:S04]  /*0830*/  ISETP.GE.OR P1, PT, R0, R2, P1 ;  /* 0x000000020000720c */ /* 0x000fc80000f26670 */
[----:B------:R-:W-:Y:S01]  /*0840*/  ISETP.LT.OR P1, PT, R20, RZ, P1 ;  /* 0x000000ff1400720c */ /* 0x000fe20000f21670 */
[----:B--2---:R-:W-:-:S04]  /*0850*/  @!P0 FADD R19, R16, -R19 ;  /* 0x8000001310138221 */ /* 0x004fc80000000000 */
[----:B---3--:R-:W-:-:S04]  /*0860*/  @!P0 FMUL R19, R14, R19 ;  /* 0x000000130e138220 */ /* 0x008fc80000400000 */
[----:B----4-:R-:W-:-:S05]  /*0870*/  @!P0 FFMA R11, R12, R11, -R19 ;  /* 0x0000000b0c0b8223 */ /* 0x010fca0000000813 */
[----:B------:R0:W-:Y:S01]  /*0880*/  @!P0 STG.E desc[UR4][R4.64], R11 ;  /* 0x0000000b04008986 */ /* 0x0001e2000c101904 */
[----:B------:R-:W-:Y:S05]  /*0890*/  @P1 EXIT ;  /* 0x000000000000194d */ /* 0x000fea0003800000 */
[----:B0-----:R-:W0:Y:S01]  /*08a0*/  LDC.64 R4, c[0x0][0x3a0] ;  /* 0x0000e800ff047b82 */ /* 0x001e220000000a00 */
[----:B------:R-:W-:-:S04]  /*08b0*/  IMAD R9, R9, R10, RZ ;  /* 0x0000000a09097224 */ /* 0x000fc800078e02ff */
[----:B------:R-:W-:-:S03]  /*08c0*/  IMAD R9, R6, R7, R9 ;  /* 0x0000000706097224 */ /* 0x000fc600078e0209 */
[----:B------:R-:W1:Y:S01]  /*08d0*/  LDC.64 R10, c[0x0][0x388] ;  /* 0x0000e200ff0a7b82 */ /* 0x000e620000000a00 */
[----:B------:R-:W-:-:S05]  /*08e0*/  IMAD R9, R0, R3, R9 ;  /* 0x0000000300097224 */ /* 0x000fca00078e0209 */
[----:B------:R-:W-:Y:S02]  /*08f0*/  IADD3 R9, PT, PT, R8, R9, RZ ;  /* 0x0000000908097210 */ /* 0x000fe40007ffe0ff */
[----:B------:R-:W2:Y:S03]  /*0900*/  LDC.64 R14, c[0x0][0x380] ;  /* 0x0000e000ff0e7b82 */ /* 0x000ea60000000a00 */
[----:B------:R-:W-:-:S05]  /*0910*/  IMAD.IADD R7, R6, 0x1, R9 ;  /* 0x0000000106077824 */ /* 0x000fca00078e0209 */
[----:B------:R-:W3:Y:S01]  /*0920*/  LDC.64 R12, c[0x0][0x3b0] ;  /* 0x0000ec00ff0c7b82 */ /* 0x000ee20000000a00 */
[----:B0-----:R-:W-:-:S04]  /*0930*/  IMAD.WIDE R2, R9, 0x4, R4 ;  /* 0x0000000409027825 */ /* 0x001fc800078e0204 */
[----:B------:R-:W-:Y:S02]  /*0940*/  IMAD.WIDE R4, R7, 0x4, R4 ;  /* 0x0000000407047825 */ /* 0x000fe400078e0204 */
[----:B------:R-:W4:Y:S02]  /*0950*/  LDG.E R3, desc[UR4][R2.64] ;  /* 0x0000000402037981 */ /* 0x000f24000c1e1900 */
[C---:B-1----:R-:W-:Y:S02]  /*0960*/  IMAD.WIDE R10, R9.reuse, 0x4, R10 ;  /* 0x00000004090a7825 */ /* 0x042fe400078e020a */
[----:B------:R-:W4:Y:S04]  /*0970*/  LDG.E R4, desc[UR4][R4.64] ;  /* 0x0000000404047981 */ /* 0x000f28000c1e1900 */
[----:B------:R-:W5:Y:S01]  /*0980*/  LDG.E R10, desc[UR4][R10.64] ;  /* 0x000000040a0a7981 */ /* 0x000f62000c1e1900 */
[----:B--2---:R-:W-:-:S06]  /*0990*/  IMAD.WIDE R14, R9, 0x4, R14 ;  /* 0x00000004090e7825 */ /* 0x004fcc00078e020e */
[----:B------:R-:W2:Y:S01]  /*09a0*/  LDG.E R14, desc[UR4][R14.64] ;  /* 0x000000040e0e7981 */ /* 0x000ea2000c1e1900 */
[----:B---3--:R-:W-:-:S05]  /*09b0*/  IMAD.WIDE R12, R9, 0x4, R12 ;  /* 0x00000004090c7825 */ /* 0x008fca00078e020c */
[----:B------:R-:W2:Y:S01]  /*09c0*/  LDG.E R7, desc[UR4][R12.64] ;  /* 0x000000040c077981 */ /* 0x000ea2000c1e1900 */
[----:B----4-:R-:W-:-:S04]  /*09d0*/  FADD R9, R4, -R3 ;  /* 0x8000000304097221 */ /* 0x010fc80000000000 */
[----:B-----5:R-:W-:-:S04]  /*09e0*/  FMUL R9, R10, R9 ;  /* 0x000000090a097220 */ /* 0x020fc80000400000 */
[----:B--2---:R-:W-:-:S05]  /*09f0*/  FFMA R7, R14, R7, R9 ;  /* 0x000000070e077223 */ /* 0x004fca0000000009 */
[----:B------:R-:W-:Y:S01]  /*0a00*/  STG.E desc[UR4][R12.64], R7 ;  /* 0x000000070c007986 */ /* 0x000fe2000c101904 */
[----:B------:R-:W-:Y:S05]  /*0a10*/  EXIT ;  /* 0x000000000000794d */ /* 0x000fea0003800000 */
.L_x_14:
        /* <DEDUP_REMOVED lines=14> */
.L_x_18:


//--------------------- .text.e_fields_updates_gpu --------------------------
	.section	.text.e_fields_updates_gpu,"ax",@progbits
	.align	128
        .global         e_fields_updates_gpu
        .type           e_fields_updates_gpu,@function
        .size           e_fields_updates_gpu,(.L_x_19 - e_fields_updates_gpu)
        .other          e_fields_updates_gpu,@"STO_CUDA_ENTRY STV_DEFAULT"
e_fields_updates_gpu:
.text.e_fields_updates_gpu:
[----:B------:R-:W-:Y:S08]  /*0000*/  LDC R1, c[0x0][0x37c] ;  /* 0x0000df00ff017b82 */ /* 0x000ff00000000800 */
[----:B------:R-:W0:Y:S01]  /*0010*/  LDC.64 R2, c[0x0][0x3c8] ;  /* 0x0000f200ff027b82 */ /* 0x000e220000000a00 */
[----:B------:R-:W0:Y:S01]  /*0020*/  LDCU UR5, c[0x0][0x3c4] ;  /* 0x00007880ff0577ac */ /* 0x000e220008000800 */
[----:B------:R-:W1:Y:S06]  /*0030*/  S2R R4, SR_TID.X ;  /* 0x0000000000047919 */ /* 0x000e6c0000002100 */
[----:B------:R-:W1:Y:S08]  /*0040*/  S2UR UR4, SR_CTAID.X ;  /* 0x00000000000479c3 */ /* 0x000e700000002500 */
[----:B------:R-:W1:Y:S01]  /*0050*/  LDC R7, c[0x0][0x360] ;  /* 0x0000d800ff077b82 */ /* 0x000e620000000800 */
[----:B0-----:R-:W-:-:S04]  /*0060*/  IMAD R0, R2, UR5, RZ ;  /* 0x0000000502007c24 */ /* 0x001fc8000f8e02ff */
[----:B------:R-:W-:-:S05]  /*0070*/  IMAD R0, R0, R3, RZ ;  /* 0x0000000300007224 */ /* 0x000fca00078e02ff */
[----:B------:R-:W-:-:S04]  /*0080*/  IABS R11, R0 ;  /* 0x00000000000b7213 */ /* 0x000fc80000000000 */
[----:B------:R-:W0:Y:S01]  /*0090*/  I2F.RP R5, R11 ;  /* 0x0000000b00057306 */ /* 0x000e220000209400 */
[----:B-1----:R-:W-:Y:S01]  /*00a0*/  IMAD R7, R7, UR4, R4 ;  /* 0x0000000407077c24 */ /* 0x002fe2000f8e0204 */
[----:B------:R-:W1:Y:S01]  /*00b0*/  LDCU UR4, c[0x0][0x3c0] ;  /* 0x00007800ff0477ac */ /* 0x000e620008000800 */
[----:B------:R-:W-:-:S05]  /*00c0*/  IMAD R4, R2, R3, RZ ;  /* 0x0000000302047224 */ /* 0x000fca00078e02ff */
[----:B------:R-:W-:Y:S01]  /*00d0*/  IABS R10, R4 ;  /* 0x00000004000a7213 */ /* 0x000fe20000000000 */
[----:B0-----:R-:W0:Y:S02]  /*00e0*/  MUFU.RCP R5, R5 ;  /* 0x0000000500057308 */ /* 0x001e240000001000 */
[----:B0-----:R-:W-:Y:S01]  /*00f0*/  VIADD R8, R5, 0xffffffe ;  /* 0x0ffffffe05087836 */ /* 0x001fe20000000000 */
[----:B------:R-:W-:-:S05]  /*0100*/  IABS R5, R7 ;  /* 0x0000000700057213 */ /* 0x000fca0000000000 */
[----:B------:R0:W2:Y:S02]  /*0110*/  F2I.FTZ.U32.TRUNC.NTZ R9, R8 ;  /* 0x0000000800097305 */ /* 0x0000a4000021f000 */
[----:B0-----:R-:W-:Y:S02]  /*0120*/  HFMA2 R8, -RZ, RZ, 0, 0 ;  /* 0x00000000ff087431 */ /* 0x001fe400000001ff */
[----:B--2---:R-:W-:-:S04]  /*0130*/  IMAD.MOV R6, RZ, RZ, -R9 ;  /* 0x000000ffff067224 */ /* 0x004fc800078e0a09 */
[----:B------:R-:W-:Y:S01]  /*0140*/  IMAD R13, R6, R11, RZ ;  /* 0x0000000b060d7224 */ /* 0x000fe200078e02ff */
[----:B------:R-:W-:-:S03]  /*0150*/  IABS R6, R0 ;  /* 0x0000000000067213 */ /* 0x000fc60000000000 */
[----:B------:R-:W-:Y:S01]  /*0160*/  IMAD.HI.U32 R9, R9, R13, R8 ;  /* 0x0000000d09097227 */ /* 0x000fe200078e0008 */
[----:B------:R-:W-:Y:S02]  /*0170*/  IADD3 R12, PT, PT, RZ, -R6, RZ ;  /* 0x80000006ff0c7210 */ /* 0x000fe40007ffe0ff */
[----:B------:R-:W-:Y:S01]  /*0180*/  IABS R13, R4 ;  /* 0x00000004000d7213 */ /* 0x000fe20000000000 */
[----:B------:R-:W-:Y:S02]  /*0190*/  IMAD.MOV.U32 R8, RZ, RZ, R5 ;  /* 0x000000ffff087224 */ /* 0x000fe400078e0005 */
[----:B------:R-:W-:Y:S01]  /*01a0*/  IMAD.MOV.U32 R6, RZ, RZ, R10 ;  /* 0x000000ffff067224 */ /* 0x000fe200078e000a */
[----:B------:R-:W-:Y:S01]  /*01b0*/  IADD3 R13, PT, PT, RZ, -R13, RZ ;  /* 0x8000000dff0d7210 */ /* 0x000fe20007ffe0ff */
[----:B------:R-:W-:Y:S02]  /*01c0*/  IMAD.HI.U32 R5, R9, R8, RZ ;  /* 0x0000000809057227 */ /* 0x000fe400078e00ff */
[----:B------:R-:W0:Y:S02]  /*01d0*/  I2F.RP R10, R6 ;  /* 0x00000006000a7306 */ /* 0x000e240000209400 */
[----:B------:R-:W-:-:S05]  /*01e0*/  IMAD R8, R5, R12, R8 ;  /* 0x0000000c05087224 */ /* 0x000fca00078e0208 */
[----:B------:R-:W-:Y:S01]  /*01f0*/  ISETP.GT.U32.AND P1, PT, R11, R8, PT ;  /* 0x000000080b00720c */ /* 0x000fe20003f24070 */
[----:B0-----:R-:W0:-:S12]  /*0200*/  MUFU.RCP R10, R10 ;  /* 0x0000000a000a7308 */ /* 0x001e180000001000 */
[-C--:B------:R-:W-:Y:S02]  /*0210*/  @!P1 IADD3 R8, PT, PT, R8, -R11.reuse, RZ ;  /* 0x8000000b08089210 */ /* 0x080fe40007ffe0ff */
[----:B------:R-:W-:Y:S02]  /*0220*/  @!P1 IADD3 R5, PT, PT, R5, 0x1, RZ ;  /* 0x0000000105059810 */ /* 0x000fe40007ffe0ff */
[----:B------:R-:W-:Y:S02]  /*0230*/  ISETP.GE.U32.AND P0, PT, R8, R11, PT ;  /* 0x0000000b0800720c */ /* 0x000fe40003f06070 */
[----:B------:R-:W-:Y:S02]  /*0240*/  LOP3.LUT R8, R7, R0, RZ, 0x3c, !PT ;  /* 0x0000000007087212 */ /* 0x000fe400078e3cff */
[----:B------:R-:W-:Y:S02]  /*0250*/  ISETP.NE.AND P1, PT, R0, RZ, PT ;  /* 0x000000ff0000720c */ /* 0x000fe40003f25270 */
[----:B------:R-:W-:Y:S01]  /*0260*/  ISETP.GE.AND P2, PT, R8, RZ, PT ;  /* 0x000000ff0800720c */ /* 0x000fe20003f46270 */
[----:B0-----:R-:W-:-:S04]  /*0270*/  VIADD R8, R10, 0xffffffe ;  /* 0x0ffffffe0a087836 */ /* 0x001fc80000000000 */
[----:B------:R0:W2:Y:S02]  /*0280*/  F2I.FTZ.U32.TRUNC.NTZ R9, R8 ;  /* 0x0000000800097305 */ /* 0x0000a4000021f000 */
[----:B------:R-:W-:-:S06]  /*0290*/  @P0 VIADD R5, R5, 0x1 ;  /* 0x0000000105050836 */ /* 0x000fcc0000000000 */
[----:B------:R-:W-:Y:S02]  /*02a0*/  @!P2 IADD3 R5, PT, PT, -R5, RZ, RZ ;  /* 0x000000ff0505a210 */ /* 0x000fe40007ffe1ff */
[----:B------:R-:W-:Y:S01]  /*02b0*/  @!P1 LOP3.LUT R5, RZ, R0, RZ, 0x33, !PT ;  /* 0x00000000ff059212 */ /* 0x000fe200078e33ff */
[----:B0-----:R-:W-:-:S03]  /*02c0*/  IMAD.MOV.U32 R8, RZ, RZ, RZ ;  /* 0x000000ffff087224 */ /* 0x001fc600078e00ff */
[----:B------:R-:W-:Y:S01]  /*02d0*/  IADD3 R10, PT, PT, -R5, RZ, RZ ;  /* 0x000000ff050a7210 */ /* 0x000fe20007ffe1ff */
[----:B--2---:R-:W-:-:S04]  /*02e0*/  IMAD.MOV R11, RZ, RZ, -R9 ;  /* 0x000000ffff0b7224 */ /* 0x004fc800078e0a09 */
[----:B------:R-:W-:Y:S02]  /*02f0*/  IMAD R7, R0, R10, R7 ;  /* 0x0000000a00077224 */ /* 0x000fe400078e0207 */
[----:B------:R-:W-:-:S03]  /*0300*/  IMAD R11, R11, R6, RZ ;  /* 0x000000060b0b7224 */ /* 0x000fc600078e02ff */
[----:B------:R-:W-:Y:S01]  /*0310*/  IABS R12, R7 ;  /* 0x00000007000c7213 */ /* 0x000fe20000000000 */
[----:B------:R-:W-:Y:S01]  /*0320*/  IMAD.HI.U32 R10, R9, R11, R8 ;  /* 0x0000000b090a7227 */ /* 0x000fe200078e0008 */
[----:B------:R-:W-:-:S03]  /*0330*/  IABS R8, R3 ;  /* 0x0000000300087213 */ /* 0x000fc60000000000 */
[----:B------:R-:W-:Y:S01]  /*0340*/  IMAD.MOV.U32 R9, RZ, RZ, R12 ;  /* 0x000000ffff097224 */ /* 0x000fe200078e000c */
[----:B------:R-:W-:-:S03]  /*0350*/  MOV R12, R13 ;  /* 0x0000000d000c7202 */ /* 0x000fc60000000f00 */
        /* <DEDUP_REMOVED lines=13> */
[----:B------:R-:W-:-:S06]  /*0430*/  @P0 IADD3 R11, PT, PT, R11, 0x1, RZ ;  /* 0x000000010b0b0810 */ /* 0x000fcc0007ffe0ff */
[----:B------:R-:W-:Y:S01]  /*0440*/  @!P2 IMAD.MOV R11, RZ, RZ, -R11 ;  /* 0x000000ffff0ba224 */ /* 0x000fe200078e0a0b */
[----:B------:R-:W-:Y:S01]  /*0450*/  @!P1 LOP3.LUT R11, RZ, R4, RZ, 0x33, !PT ;  /* 0x00000004ff0b9212 */ /* 0x000fe200078e33ff */
[----:B0-----:R-:W-:-:S04]  /*0460*/  HFMA2 R12, -RZ, RZ, 0, 0 ;  /* 0x00000000ff0c7431 */ /* 0x001fc800000001ff */
[----:B------:R-:W-:Y:S01]  /*0470*/  IMAD.MOV R6, RZ, RZ, -R11 ;  /* 0x000000ffff067224 */ /* 0x000fe200078e0a0b */
[----:B--2---:R-:W-:-:S03]  /*0480*/  IADD3 R15, PT, PT, RZ, -R13, RZ ;  /* 0x8000000dff0f7210 */ /* 0x004fc60007ffe0ff */
        /* <DEDUP_REMOVED lines=12> */
[----:B------:R-:W-:-:S03]  /*0550*/  IMAD R9, R8, R12, R9 ;  /* 0x0000000c08097224 */ /* 0x000fc600078e0209 */
[C---:B------:R-:W-:Y:S02]  /*0560*/  ISETP.GT.U32.AND P2, PT, R8.reuse, R13, PT ;  /* 0x0000000d0800720c */ /* 0x040fe40003f44070 */
[----:B------:R-:W-:-:S11]  /*0570*/  ISETP.GT.U32.AND P0, PT, R8, R9, PT ;  /* 0x000000090800720c */ /* 0x000fd60003f04070 */
[-C--:B------:R-:W-:Y:S02]  /*0580*/  @!P2 IADD3 R13, PT, PT, R13, -R8.reuse, RZ ;  /* 0x800000080d0da210 */ /* 0x080fe40007ffe0ff */
[----:B------:R-:W-:Y:S01]  /*0590*/  @!P0 IMAD.IADD R9, R9, 0x1, -R8 ;  /* 0x0000000109098824 */ /* 0x000fe200078e0a08 */
[----:B------:R-:W-:Y:S02]  /*05a0*/  @!P2 IADD3 R10, PT, PT, R10, 0x1, RZ ;  /* 0x000000010a0aa810 */ /* 0x000fe40007ffe0ff */
[----:B------:R-:W-:Y:S02]  /*05b0*/  ISETP.GE.U32.AND P0, PT, R13, R8, PT ;  /* 0x000000080d00720c */ /* 0x000fe40003f06070 */
[----:B------:R-:W-:Y:S02]  /*05c0*/  ISETP.GT.U32.AND P1, PT, R8, R9, PT ;  /* 0x000000090800720c */ /* 0x000fe40003f24070 */
[----:B------:R-:W-:Y:S02]  /*05d0*/  ISETP.GE.AND P2, PT, R7, RZ, PT ;  /* 0x000000ff0700720c */ /* 0x000fe40003f46270 */
[----:B------:R-:W-:-:S07]  /*05e0*/  LOP3.LUT R7, RZ, R3, RZ, 0x33, !PT ;  /* 0x00000003ff077212 */ /* 0x000fce00078e33ff */
[----:B------:R-:W-:Y:S01]  /*05f0*/  @P0 VIADD R10, R10, 0x1 ;  /* 0x000000010a0a0836 */ /* 0x000fe20000000000 */
[----:B------:R-:W-:Y:S02]  /*0600*/  ISETP.GE.AND P0, PT, R11, UR5, PT ;  /* 0x000000050b007c0c */ /* 0x000fe4000bf06270 */
[----:B------:R-:W-:Y:S01]  /*0610*/  @!P1 IADD3 R9, PT, PT, R9, -R8, RZ ;  /* 0x8000000809099210 */ /* 0x000fe20007ffe0ff */
[----:B------:R-:W-:Y:S01]  /*0620*/  @!P3 IMAD.MOV R10, RZ, RZ, -R10 ;  /* 0x000000ffff0ab224 */ /* 0x000fe200078e0a0a */
[----:B------:R-:W-:Y:S02]  /*0630*/  ISETP.NE.AND P1, PT, R3, RZ, PT ;  /* 0x000000ff0300720c */ /* 0x000fe40003f25270 */
[----:B-1----:R-:W-:Y:S02]  /*0640*/  ISETP.GE.OR P0, PT, R5, UR4, P0 ;  /* 0x0000000405007c0c */ /* 0x002fe40008706670 */
[----:B------:R-:W-:Y:S02]  /*0650*/  @!P2 IADD3 R9, PT, PT, -R9, RZ, RZ ;  /* 0x000000ff0909a210 */ /* 0x000fe40007ffe1ff */
[----:B------:R-:W-:-:S02]  /*0660*/  ISETP.LT.OR P0, PT, R11, 0x1, P0 ;  /* 0x000000010b00780c */ /* 0x000fc40000701670 */
        /* <DEDUP_REMOVED lines=8> */
[----:B------:R-:W-:Y:S01]  /*06f0*/  IMAD R0, R0, R5, RZ ;  /* 0x0000000500007224 */ /* 0x000fe200078e02ff */
[----:B------:R-:W1:Y:S01]  /*0700*/  LDCU.64 UR4, c[0x0][0x358] ;  /* 0x00006b00ff0477ac */ /* 0x000e620008000a00 */
[CC--:B------:R-:W-:Y:S02]  /*0710*/  IMAD R5, R4.reuse, R11.reuse, -R4 ;  /* 0x0000000b04057224 */ /* 0x0c0fe400078e0a04 */
[----:B------:R-:W-:Y:S02]  /*0720*/  IMAD R16, R4, R11, R0 ;  /* 0x0000000b04107224 */ /* 0x000fe400078e0200 */
[----:B------:R-:W-:Y:S01]  /*0730*/  IMAD.IADD R0, R0, 0x1, R5 ;  /* 0x0000000100007824 */ /* 0x000fe200078e0205 */
[----:B------:R-:W2:Y:S01]  /*0740*/  LDC.64 R12, c[0x0][0x388] ;  /* 0x0000e200ff0c7b82 */ /* 0x000ea20000000a00 */
[CC--:B------:R-:W-:Y:S02]  /*0750*/  IMAD R15, R19.reuse, R3.reuse, R16 ;  /* 0x00000003130f7224 */ /* 0x0c0fe400078e0210 */
[----:B------:R-:W-:-:S02]  /*0760*/  IMAD R17, R19, R3, R0 ;  /* 0x0000000313117224 */ /* 0x000fc400078e0200 */
[----:B------:R-:W-:Y:S01]  /*0770*/  IMAD R19, R19, R3, -R3 ;  /* 0x0000000313137224 */ /* 0x000fe200078e0a03 */
[C---:B------:R-:W-:Y:S02]  /*0780*/  IADD3 R15, PT, PT, R14.reuse, R15, RZ ;  /* 0x0000000f0e0f7210 */ /* 0x040fe40007ffe0ff */
[----:B------:R-:W3:Y:S01]  /*0790*/  LDC.64 R6, c[0x0][0x3a8] ;  /* 0x0000ea00ff067b82 */ /* 0x000ee20000000a00 */
[----:B------:R-:W-:-:S07]  /*07a0*/  IADD3 R17, PT, PT, R14, R17, RZ ;  /* 0x000000110e117210 */ /* 0x000fce0007ffe0ff */
[----:B------:R-:W4:Y:S01]  /*07b0*/  LDC.64 R10, c[0x0][0x380] ;  /* 0x0000e000ff0a7b82 */ /* 0x000f220000000a00 */
[----:B0-----:R-:W-:-:S04]  /*07c0*/  IMAD.WIDE R2, R15, 0x4, R8 ;  /* 0x000000040f027825 */ /* 0x001fc800078e0208 */
[----:B------:R-:W-:Y:S01]  /*07d0*/  IMAD.WIDE R8, R17, 0x4, R8 ;  /* 0x0000000411087825 */ /* 0x000fe200078e0208 */
[----:B------:R-:W-:Y:S01]  /*07e0*/  IADD3 R17, PT, PT, R19, R14, R16 ;  /* 0x0000000e13117210 */ /* 0x000fe20007ffe010 */
[----:B-1----:R-:W5:Y:S01]  /*07f0*/  LDG.E R2, desc[UR4][R2.64] ;  /* 0x0000000402027981 */ /* 0x002f62000c1e1900 */
[----:B------:R-:W0:Y:S01]  /*0800*/  LDC.64 R4, c[0x0][0x3a0] ;  /* 0x0000e800ff047b82 */ /* 0x000e220000000a00 */
[----:B--2---:R-:W-:Y:S02]  /*0810*/  IMAD.WIDE R12, R15, 0x4, R12 ;  /* 0x000000040f0c7825 */ /* 0x004fe400078e020c */
[----:B------:R-:W5:Y:S04]  /*0820*/  LDG.E R9, desc[UR4][R8.64] ;  /* 0x0000000408097981 */ /* 0x000f68000c1e1900 */
[----:B------:R-:W2:Y:S01]  /*0830*/  LDG.E R12, desc[UR4][R12.64] ;  /* 0x000000040c0c7981 */ /* 0x000ea2000c1e1900 */
[----:B---3--:R-:W-:-:S04]  /*0840*/  IMAD.WIDE R16, R17, 0x4, R6 ;  /* 0x0000000411107825 */ /* 0x008fc800078e0206 */
[C---:B------:R-:W-:Y:S02]  /*0850*/  IMAD.WIDE R6, R15.reuse, 0x4, R6 ;  /* 0x000000040f067825 */ /* 0x040fe400078e0206 */
[----:B------:R-:W3:Y:S02]  /*0860*/  LDG.E R17, desc[UR4][R16.64] ;  /* 0x0000000410117981 */ /* 0x000ee4000c1e1900 */
[C---:B----4-:R-:W-:Y:S02]  /*0870*/  IMAD.WIDE R10, R15.reuse, 0x4, R10 ;  /* 0x000000040f0a7825 */ /* 0x050fe400078e020a */
[----:B------:R-:W3:Y:S04]  /*0880*/  LDG.E R6, desc[UR4][R6.64] ;  /* 0x0000000406067981 */ /* 0x000ee8000c1e1900 */
[----:B------:R-:W4:Y:S01]  /*0890*/  LDG.E R10, desc[UR4][R10.64] ;  /* 0x000000040a0a7981 */ /* 0x000f22000c1e1900 */
[----:B0-----:R-:W-:-:S05]  /*08a0*/  IMAD.WIDE R4, R15, 0x4, R4 ;  /* 0x000000040f047825 */ /* 0x001fca00078e0204 */
[----:B------:R-:W4:Y:S01]  /*08b0*/  LDG.E R3, desc[UR4][R4.64] ;  /* 0x0000000404037981 */ /* 0x000f22000c1e1900 */
[----:B-----5:R-:W-:-:S04]  /*08c0*/  FADD R9, R2, -R9 ;  /* 0x8000000902097221 */ /* 0x020fc80000000000 */
[----:B--2---:R-:W-:Y:S01]  /*08d0*/  FMUL R9, R12, R9 ;  /* 0x000000090c097220 */ /* 0x004fe20000400000 */
[----:B---3--:R-:W-:-:S03]  /*08e0*/  FADD R0, R6, -R17 ;  /* 0x8000001106007221 */ /* 0x008fc60000000000 */
[----:B----4-:R-:W-:-:S04]  /*08f0*/  FFMA R3, R10, R3, R9 ;  /* 0x000000030a037223 */ /* 0x010fc80000000009 */
[----:B------:R-:W-:-:S05]  /*0900*/  FFMA R3, -R12, R0, R3 ;  /* 0x000000000c037223 */ /* 0x000fca0000000103 */
[----:B------:R-:W-:Y:S01]  /*0910*/  STG.E desc[UR4][R4.64], R3 ;  /* 0x0000000304007986 */ /* 0x000fe2000c101904 */
[----:B------:R-:W-:Y:S05]  /*0920*/  EXIT ;  /* 0x000000000000794d */ /* 0x000fea0003800000 */
.L_x_15:
        /* <DEDUP_REMOVED lines=13> */
.L_x_19:


//--------------------- .nv.shared.reserved.0     --------------------------
	.section	.nv.shared.reserved.0,"aw",@nobits
	.weak		__nv_reservedSMEM_offset_0_alias
	.size		__nv_reservedSMEM_offset_0_alias, 0, 64
	.other		__nv_reservedSMEM_offset_0_alias,@"STO_CUDA_RESERVED_SHARED STV_DEFAULT"
__nv_reservedSMEM_offset_0_alias:
	.zero		0
	.zero		64


//--------------------- .nv.constant0.compute_gradients_gpu --------------------------
	.section	.nv.constant0.compute_gradients_gpu,"a",@progbits
	.sectionflags	@""
	.align	4
.nv.constant0.compute_gradients_gpu:
	.zero		984


//--------------------- .nv.constant0.h_fields_updates_gpu --------------------------
	.section	.nv.constant0.h_fields_updates_gpu,"a",@progbits
	.sectionflags	@""
	.align	4
.nv.constant0.h_fields_updates_gpu:
	.zero		976


//--------------------- .nv.constant0.e_fields_updates_gpu --------------------------
	.section	.nv.constant0.e_fields_updates_gpu,"a",@progbits
	.sectionflags	@""
	.align	4
.nv.constant0.e_fields_updates_gpu:
	.zero		976


//--------------------- SYMBOLS --------------------------

	.type		.nv.reservedSmem.offset0,@object
	.size		.nv.reservedSmem.offset0,0x4
